// auto-generated by cutlass_sweep.gemm — config: {"arch": "sm_90", "cluster_m": 1, "cluster_n": 8, "dtype": "bf16", "dtype_b": "bf16", "layout": "nt", "stages": 0, "tile_k": 64, "tile_m": 128, "tile_n": 128}
#include "cutlass/cutlass.h"
#include "cutlass/gemm/collective/collective_builder.hpp"
#include "cutlass/gemm/device/gemm_universal_adapter.h"
#include "cutlass/gemm/kernel/gemm_universal.hpp"
#include "cutlass/epilogue/collective/collective_builder.hpp"

using ElemA = cutlass::bfloat16_t;
using ElemB = cutlass::bfloat16_t;
using ElemCD = cutlass::bfloat16_t;
using Acc  = float;
using TileShape    = cute::Shape<cute::_128, cute::_128, cute::_64>;
using ClusterShape = cute::Shape<cute::_1, cute::_8, cute::_1>;

using CollectiveEpilogue = typename cutlass::epilogue::collective::CollectiveBuilder<
    cutlass::arch::Sm90, cutlass::arch::OpClassTensorOp,
    TileShape, ClusterShape,
    cutlass::epilogue::collective::EpilogueTileAuto,
    Acc, Acc,
    ElemCD, cutlass::layout::RowMajor, 128 / cutlass::sizeof_bits<ElemCD>::value,
    ElemCD, cutlass::layout::RowMajor, 128 / cutlass::sizeof_bits<ElemCD>::value,
    cutlass::epilogue::collective::EpilogueScheduleAuto
  >::CollectiveOp;

using CollectiveMainloop = typename cutlass::gemm::collective::CollectiveBuilder<
    cutlass::arch::Sm90, cutlass::arch::OpClassTensorOp,
    ElemA, cutlass::layout::RowMajor, 128 / cutlass::sizeof_bits<ElemA>::value,
    ElemB, cutlass::layout::ColumnMajor, 128 / cutlass::sizeof_bits<ElemB>::value,
    Acc,
    TileShape, ClusterShape,
    cutlass::gemm::collective::StageCountAutoCarveout<static_cast<int>(sizeof(typename CollectiveEpilogue::SharedStorage))>,
    cutlass::gemm::collective::KernelScheduleAuto
  >::CollectiveOp;

using GemmKernel = cutlass::gemm::kernel::GemmUniversal<
    cute::Shape<int,int,int,int>,
    CollectiveMainloop,
    CollectiveEpilogue
>;
using Gemm = cutlass::gemm::device::GemmUniversalAdapter<GemmKernel>;

// Force the device kernel symbol into the cubin without needing a host main.
auto* _anchor = &cutlass::device_kernel<GemmKernel>;


// ===== COMPILED SASS (sm_90a) =====

	.target	sm_90a

	.elftype	@"ET_EXEC"


//--------------------- .note.nv.tkinfo           --------------------------
	.section	.note.nv.tkinfo,"",@"SHT_NOTE"
	.sectionflags	@"SHF_NOTE_NV_TKINFO"
	.tkinfo
        /*0018*/ 	.word	0x00000002
        /*0030*/ 	.string	""
        /*0030*/ 	.string	"ptxas"
        /*0030*/ 	.string	"Cuda compilation tools, release 13.0, V13.0.88"
        /*0030*/ 	.string	"Build cuda_13.0.r13.0/compiler.36424714_0"
        /*0030*/ 	.string	"-arch sm_90a -m 64 "



//--------------------- .note.nv.cuinfo           --------------------------
	.section	.note.nv.cuinfo,"",@"SHT_NOTE"
	.sectionflags	@"SHF_NOTE_NV_CUINFO"
        /*0018*/ 	.short	0x0002
        /*001a*/ 	.short	0x005a
        /*001c*/ 	.short	0x0082
	.zero		2


//--------------------- .nv.info                  --------------------------
	.section	.nv.info,"",@"SHT_CUDA_INFO"
	.align	4


	//----- nvinfo : EIATTR_REGCOUNT
	.align		4
        /*0000*/ 	.byte	0x04, 0x2f
        /*0002*/ 	.short	(.L_15 - .L_14)
	.align		4
.L_14:
        /*0004*/ 	.word	index@(_ZN7cutlass13device_kernelINS_4gemm6kernel13GemmUniversalIN4cute5tupleIJiiiiEEENS1_10collective13CollectiveMmaINS1_34MainloopSm90TmaGmmaWarpSpecializedILi7ENS5_IJNS4_1CILi1EEENSA_ILi8EEESB_EEENS1_35KernelTmaWarpSpecializedCooperativeEEENS5_IJNSA_ILi128EEESG_NSA_ILi64EEEEEENS_10bfloat16_tENS5_IJlSB_lEEESJ_SK_NS4_8TiledMMAINS4_8MMA_AtomIJNS4_4SM904GMMA28MMA_64x128x16_F32BF16BF16_SSILNSO_5MajorE0ELSQ_0ELNSO_7ScaleInE1ELSR_1EEEEEENS4_6LayoutINS5_IJNSA_ILi2EEESB_SB_EEENS5_IJSB_NSA_ILi0EEESX_EEEEENS5_IJNS4_10UnderscoreES10_S10_EEEEENS4_23SM90_TMA_LOAD_MULTICASTENS4_14ComposedLayoutINS4_7SwizzleILi3ELi4ELi3EEENS4_18smem_ptr_flag_bitsILi16EEENSU_INS5_IJSC_SH_EEENS5_IJSH_SB_EEEEEEEvNS4_8identityENS4_13SM90_TMA_LOADES1C_vS1D_EENS_8epilogue10collective6detail29Sm90TmaWarpSpecializedAdapterINS1H_15DefaultEpilogueISJ_SK_SK_NS1G_6thread17LinearCombinationISJ_Li1EffLNS1L_9ScaleType4KindE0ELNS_15FloatRoundStyleE2ESJ_EENS1_15EpilogueDefaultEEEEEvvEEEEvNT_6ParamsE)
        /*0008*/ 	.word	0x000000a8


	//----- nvinfo : EIATTR_FRAME_SIZE
	.align		4
.L_15:
        /*000c*/ 	.byte	0x04, 0x11
        /*000e*/ 	.short	(.L_17 - .L_16)
	.align		4
.L_16:
        /*0010*/ 	.word	index@(_ZN7cutlass13device_kernelINS_4gemm6kernel13GemmUniversalIN4cute5tupleIJiiiiEEENS1_10collective13CollectiveMmaINS1_34MainloopSm90TmaGmmaWarpSpecializedILi7ENS5_IJNS4_1CILi1EEENSA_ILi8EEESB_EEENS1_35KernelTmaWarpSpecializedCooperativeEEENS5_IJNSA_ILi128EEESG_NSA_ILi64EEEEEENS_10bfloat16_tENS5_IJlSB_lEEESJ_SK_NS4_8TiledMMAINS4_8MMA_AtomIJNS4_4SM904GMMA28MMA_64x128x16_F32BF16BF16_SSILNSO_5MajorE0ELSQ_0ELNSO_7ScaleInE1ELSR_1EEEEEENS4_6LayoutINS5_IJNSA_ILi2EEESB_SB_EEENS5_IJSB_NSA_ILi0EEESX_EEEEENS5_IJNS4_10UnderscoreES10_S10_EEEEENS4_23SM90_TMA_LOAD_MULTICASTENS4_14ComposedLayoutINS4_7SwizzleILi3ELi4ELi3EEENS4_18smem_ptr_flag_bitsILi16EEENSU_INS5_IJSC_SH_EEENS5_IJSH_SB_EEEEEEEvNS4_8identityENS4_13SM90_TMA_LOADES1C_vS1D_EENS_8epilogue10collective6detail29Sm90TmaWarpSpecializedAdapterINS1H_15DefaultEpilogueISJ_SK_SK_NS1G_6thread17LinearCombinationISJ_Li1EffLNS1L_9ScaleType4KindE0ELNS_15FloatRoundStyleE2ESJ_EENS1_15EpilogueDefaultEEEEEvvEEEEvNT_6ParamsE)
        /*0014*/ 	.word	0x00000000


	//----- nvinfo : EIATTR_MIN_STACK_SIZE
	.align		4
.L_17:
        /*0018*/ 	.byte	0x04, 0x12
        /*001a*/ 	.short	(.L_19 - .L_18)
	.align		4
.L_18:
        /*001c*/ 	.word	index@(_ZN7cutlass13device_kernelINS_4gemm6kernel13GemmUniversalIN4cute5tupleIJiiiiEEENS1_10collective13CollectiveMmaINS1_34MainloopSm90TmaGmmaWarpSpecializedILi7ENS5_IJNS4_1CILi1EEENSA_ILi8EEESB_EEENS1_35KernelTmaWarpSpecializedCooperativeEEENS5_IJNSA_ILi128EEESG_NSA_ILi64EEEEEENS_10bfloat16_tENS5_IJlSB_lEEESJ_SK_NS4_8TiledMMAINS4_8MMA_AtomIJNS4_4SM904GMMA28MMA_64x128x16_F32BF16BF16_SSILNSO_5MajorE0ELSQ_0ELNSO_7ScaleInE1ELSR_1EEEEEENS4_6LayoutINS5_IJNSA_ILi2EEESB_SB_EEENS5_IJSB_NSA_ILi0EEESX_EEEEENS5_IJNS4_10UnderscoreES10_S10_EEEEENS4_23SM90_TMA_LOAD_MULTICASTENS4_14ComposedLayoutINS4_7SwizzleILi3ELi4ELi3EEENS4_18smem_ptr_flag_bitsILi16EEENSU_INS5_IJSC_SH_EEENS5_IJSH_SB_EEEEEEEvNS4_8identityENS4_13SM90_TMA_LOADES1C_vS1D_EENS_8epilogue10collective6detail29Sm90TmaWarpSpecializedAdapterINS1H_15DefaultEpilogueISJ_SK_SK_NS1G_6thread17LinearCombinationISJ_Li1EffLNS1L_9ScaleType4KindE0ELNS_15FloatRoundStyleE2ESJ_EENS1_15EpilogueDefaultEEEEEvvEEEEvNT_6ParamsE)
        /*0020*/ 	.word	0x00000000
.L_19:


//--------------------- .nv.compat                --------------------------
	.section	.nv.compat,"",@"SHT_CUDA_COMPAT_INFO"
	.align	4
        /*0000*/ 	.byte	0x02, 0x09, 0x01, 0x00, 0x02, 0x02, 0x04, 0x00, 0x02, 0x05, 0x05, 0x00, 0x03, 0x07, 0x01, 0x01
        /*0010*/ 	.byte	0x02, 0x03, 0x01, 0x00, 0x02, 0x06, 0x01, 0x00, 0x04, 0x0b, 0x08, 0x00, 0x00, 0x00, 0x00, 0x00
        /*0020*/ 	.byte	0x00, 0x00, 0x00, 0x00


//--------------------- .nv.info._ZN7cutlass13device_kernelINS_4gemm6kernel13GemmUniversalIN4cute5tupleIJiiiiEEENS1_10collective13CollectiveMmaINS1_34MainloopSm90TmaGmmaWarpSpecializedILi7ENS5_IJNS4_1CILi1EEENSA_ILi8EEESB_EEENS1_35KernelTmaWarpSpecializedCooperativeEEENS5_IJNSA_ILi128EEESG_NSA_ILi64EEEEEENS_10bfloat16_tENS5_IJlSB_lEEESJ_SK_NS4_8TiledMMAINS4_8MMA_AtomIJNS4_4SM904GMMA28MMA_64x128x16_F32BF16BF16_SSILNSO_5MajorE0ELSQ_0ELNSO_7ScaleInE1ELSR_1EEEEEENS4_6LayoutINS5_IJNSA_ILi2EEESB_SB_EEENS5_IJSB_NSA_ILi0EEESX_EEEEENS5_IJNS4_10UnderscoreES10_S10_EEEEENS4_23SM90_TMA_LOAD_MULTICASTENS4_14ComposedLayoutINS4_7SwizzleILi3ELi4ELi3EEENS4_18smem_ptr_flag_bitsILi16EEENSU_INS5_IJSC_SH_EEENS5_IJSH_SB_EEEEEEEvNS4_8identityENS4_13SM90_TMA_LOADES1C_vS1D_EENS_8epilogue10collective6detail29Sm90TmaWarpSpecializedAdapterINS1H_15DefaultEpilogueISJ_SK_SK_NS1G_6thread17LinearCombinationISJ_Li1EffLNS1L_9ScaleType4KindE0ELNS_15FloatRoundStyleE2ESJ_EENS1_15EpilogueDefaultEEEEEvvEEEEvNT_6ParamsE --------------------------
	.section	.nv.info._ZN7cutlass13device_kernelINS_4gemm6kernel13GemmUniversalIN4cute5tupleIJiiiiEEENS1_10collective13CollectiveMmaINS1_34MainloopSm90TmaGmmaWarpSpecializedILi7ENS5_IJNS4_1CILi1EEENSA_ILi8EEESB_EEENS1_35KernelTmaWarpSpecializedCooperativeEEENS5_IJNSA_ILi128EEESG_NSA_ILi64EEEEEENS_10bfloat16_tENS5_IJlSB_lEEESJ_SK_NS4_8TiledMMAINS4_8MMA_AtomIJNS4_4SM904GMMA28MMA_64x128x16_F32BF16BF16_SSILNSO_5MajorE0ELSQ_0ELNSO_7ScaleInE1ELSR_1EEEEEENS4_6LayoutINS5_IJNSA_ILi2EEESB_SB_EEENS5_IJSB_NSA_ILi0EEESX_EEEEENS5_IJNS4_10UnderscoreES10_S10_EEEEENS4_23SM90_TMA_LOAD_MULTICASTENS4_14ComposedLayoutINS4_7SwizzleILi3ELi4ELi3EEENS4_18smem_ptr_flag_bitsILi16EEENSU_INS5_IJSC_SH_EEENS5_IJSH_SB_EEEEEEEvNS4_8identityENS4_13SM90_TMA_LOADES1C_vS1D_EENS_8epilogue10collective6detail29Sm90TmaWarpSpecializedAdapterINS1H_15DefaultEpilogueISJ_SK_SK_NS1G_6thread17LinearCombinationISJ_Li1EffLNS1L_9ScaleType4KindE0ELNS_15FloatRoundStyleE2ESJ_EENS1_15EpilogueDefaultEEEEEvvEEEEvNT_6ParamsE,"",@"SHT_CUDA_INFO"
	.sectionflags	@""
	.align	4


	//----- nvinfo : EIATTR_CUDA_API_VERSION
	.align		4
        /*0000*/ 	.byte	0x04, 0x37
        /*0002*/ 	.short	(.L_21 - .L_20)
.L_20:
        /*0004*/ 	.word	0x00000082


	//----- nvinfo : EIATTR_KPARAM_INFO
	.align		4
.L_21:
        /*0008*/ 	.byte	0x04, 0x17
        /*000a*/ 	.short	(.L_23 - .L_22)
.L_22:
        /*000c*/ 	.word	0x00000000
        /*0010*/ 	.short	0x0000
        /*0012*/ 	.short	0x0070
        /*0014*/ 	.byte	0x00, 0xf0, 0x01, 0x10


	//----- nvinfo : EIATTR_SPARSE_MMA_MASK
	.align		4
.L_23:
        /*0018*/ 	.byte	0x03, 0x50
        /*001a*/ 	.short	0x0000


	//----- nvinfo : EIATTR_MAXREG_COUNT
	.align		4
        /*001c*/ 	.byte	0x03, 0x1b
        /*001e*/ 	.short	0x00a8


	//----- nvinfo : EIATTR_NUM_BARRIERS
	.align		4
        /*0020*/ 	.byte	0x02, 0x4c
        /*0022*/ 	.byte	0x01
	.zero		1


	//----- nvinfo : EIATTR_EXTERNS
	.align		4
        /*0024*/ 	.byte	0x04, 0x0f
        /*0026*/ 	.short	(.L_25 - .L_24)


	//   ....[0]....
	.align		4
.L_24:
        /*0028*/ 	.word	index@(__assertfail)


	//----- nvinfo : EIATTR_MERCURY_ISA_VERSION
	.align		4
.L_25:
        /*002c*/ 	.byte	0x03, 0x5f
        /*002e*/ 	.short	0x0101


	//----- nvinfo : EIATTR_INT_WARP_WIDE_INSTR_OFFSETS
	.align		4
        /*0030*/ 	.byte	0x04, 0x31
        /*0032*/ 	.short	(.L_27 - .L_26)


	//   ....[0]....
.L_26:
        /*0034*/ 	.word	0x00000490


	//   ....[1]....
        /*0038*/ 	.word	0x000004b0


	//   ....[2]....
        /*003c*/ 	.word	0x00000680


	//----- nvinfo : EIATTR_COOP_GROUP_MASK_REGIDS
	.align		4
.L_27:
        /*0040*/ 	.byte	0x04, 0x29
        /*0042*/ 	.short	(.L_29 - .L_28)


	//   ....[0]....
.L_28:
        /*0044*/ 	.word	0xffffffff


	//   ....[1]....
        /*0048*/ 	.word	0xffffffff


	//   ....[2]....
        /*004c*/ 	.word	0xffffffff


	//   ....[3]....
        /*0050*/ 	.word	0xffffffff


	//   ....[4]....
        /*0054*/ 	.word	0xffffffff


	//   ....[5]....
        /*0058*/ 	.word	0xffffffff


	//----- nvinfo : EIATTR_COOP_GROUP_INSTR_OFFSETS
	.align		4
.L_29:
        /*005c*/ 	.byte	0x04, 0x28
        /*005e*/ 	.short	(.L_31 - .L_30)


	//   ....[0]....
.L_30:
        /*0060*/ 	.word	0x00000060


	//   ....[1]....
        /*0064*/ 	.word	0x00000070


	//   ....[2]....
        /*0068*/ 	.word	0x00000130


	//   ....[3]....
        /*006c*/ 	.word	0x00000330


	//   ....[4]....
        /*0070*/ 	.word	0x000007f0


	//   ....[5]....
        /*0074*/ 	.word	0x00001470


	//----- nvinfo : EIATTR_REG_RECONFIG
	.align		4
.L_31:
        /*0078*/ 	.byte	0x01, 0x54
	.zero		2


	//----- nvinfo : EIATTR_SYSCALL_OFFSETS
	.align		4
        /*007c*/ 	.byte	0x04, 0x46
        /*007e*/ 	.short	(.L_33 - .L_32)


	//   ....[0]....
.L_32:
        /*0080*/ 	.word	0x00001660


	//----- nvinfo : EIATTR_MBARRIER_INSTR_OFFSETS
	.align		4
.L_33:
        /*0084*/ 	.byte	0x04, 0x39
        /*0086*/ 	.short	(.L_35 - .L_34)


	//   ....[0]....
.L_34:
        /*0088*/ 	.word	0x00000230
        /*008c*/ 	.word	0x000000ff
        /*0090*/ 	.word	0x00000000
        /*0094*/ 	.short	0x0100
        /*0096*/ 	.byte	0x08
	.zero		1


	//   ....[1]....
        /*0098*/ 	.word	0x00000240
        /*009c*/ 	.word	0x000000ff
        /*00a0*/ 	.word	0x00000038
        /*00a4*/ 	.short	0x0100
        /*00a6*/ 	.byte	0x08
	.zero		1


	//   ....[2]....
        /*00a8*/ 	.word	0x00000250
        /*00ac*/ 	.word	0x000000ff
        /*00b0*/ 	.word	0x00000008
        /*00b4*/ 	.short	0x0100
        /*00b6*/ 	.byte	0x08
	.zero		1


	//   ....[3]....
        /*00b8*/ 	.word	0x00000260
        /*00bc*/ 	.word	0x000000ff
        /*00c0*/ 	.word	0x00000040
        /*00c4*/ 	.short	0x0100
        /*00c6*/ 	.byte	0x08
	.zero		1


	//   ....[4]....
        /*00c8*/ 	.word	0x00000270
        /*00cc*/ 	.word	0x000000ff
        /*00d0*/ 	.word	0x00000010
        /*00d4*/ 	.short	0x0100
        /*00d6*/ 	.byte	0x08
	.zero		1


	//   ....[5]....
        /*00d8*/ 	.word	0x00000280
        /*00dc*/ 	.word	0x000000ff
        /*00e0*/ 	.word	0x00000048
        /*00e4*/ 	.short	0x0100
        /*00e6*/ 	.byte	0x08
	.zero		1


	//   ....[6]....
        /*00e8*/ 	.word	0x00000290
        /*00ec*/ 	.word	0x000000ff
        /*00f0*/ 	.word	0x00000018
        /*00f4*/ 	.short	0x0100
        /*00f6*/ 	.byte	0x08
	.zero		1


	//   ....[7]....
        /*00f8*/ 	.word	0x000002a0
        /*00fc*/ 	.word	0x000000ff
        /*0100*/ 	.word	0x00000050
        /*0104*/ 	.short	0x0100
        /*0106*/ 	.byte	0x08
	.zero		1


	//   ....[8]....
        /*0108*/ 	.word	0x000002b0
        /*010c*/ 	.word	0x000000ff
        /*0110*/ 	.word	0x00000020
        /*0114*/ 	.short	0x0100
        /*0116*/ 	.byte	0x08
	.zero		1


	//   ....[9]....
        /*0118*/ 	.word	0x000002c0
        /*011c*/ 	.word	0x000000ff
        /*0120*/ 	.word	0x00000058
        /*0124*/ 	.short	0x0100
        /*0126*/ 	.byte	0x08
	.zero		1


	//   ....[10]....
        /*0128*/ 	.word	0x000002d0
        /*012c*/ 	.word	0x000000ff
        /*0130*/ 	.word	0x00000028
        /*0134*/ 	.short	0x0100
        /*0136*/ 	.byte	0x08
	.zero		1


	//   ....[11]....
        /*0138*/ 	.word	0x000002e0
        /*013c*/ 	.word	0x000000ff
        /*0140*/ 	.word	0x00000060
        /*0144*/ 	.short	0x0100
        /*0146*/ 	.byte	0x08
	.zero		1


	//   ....[12]....
        /*0148*/ 	.word	0x000002f0
        /*014c*/ 	.word	0x000000ff
        /*0150*/ 	.word	0x00000030
        /*0154*/ 	.short	0x0100
        /*0156*/ 	.byte	0x08
	.zero		1


	//   ....[13]....
        /*0158*/ 	.word	0x00000300
        /*015c*/ 	.word	0x000000ff
        /*0160*/ 	.word	0x00000068
        /*0164*/ 	.short	0x0100
        /*0166*/ 	.byte	0x08
	.zero		1


	//   ....[14]....
        /*0168*/ 	.word	0x00000720
        /*016c*/ 	.word	0x000000ff
        /*0170*/ 	.word	0x00000080
        /*0174*/ 	.short	0x0100
        /*0176*/ 	.byte	0x06
	.zero		1


	//   ....[15]....
        /*0178*/ 	.word	0x000007a0
        /*017c*/ 	.word	0x000000ff
        /*0180*/ 	.word	0x00000088
        /*0184*/ 	.short	0x0100
        /*0186*/ 	.byte	0x06
	.zero		1


	//   ....[16]....
        /*0188*/ 	.word	0x00001720
        /*018c*/ 	.word	0x00000003
        /*0190*/ 	.word	0x00000000
        /*0194*/ 	.short	0x010a
        /*0196*/ 	.byte	0x3f
	.zero		1


	//   ....[17]....
        /*0198*/ 	.word	0x00001780
        /*019c*/ 	.word	0x00000003
        /*01a0*/ 	.word	0x00000000
        /*01a4*/ 	.short	0x010a
        /*01a6*/ 	.byte	0x3f
	.zero		1


	//   ....[18]....
        /*01a8*/ 	.word	0x00001b00
        /*01ac*/ 	.word	0x00000005
        /*01b0*/ 	.word	0x00000000
        /*01b4*/ 	.short	0x010a
        /*01b6*/ 	.byte	0x3f
	.zero		1


	//   ....[19]....
        /*01b8*/ 	.word	0x00001b40
        /*01bc*/ 	.word	0x00000005
        /*01c0*/ 	.word	0x00000000
        /*01c4*/ 	.short	0x010a
        /*01c6*/ 	.byte	0x3f
	.zero		1


	//   ....[20]....
        /*01c8*/ 	.word	0x00001da0
        /*01cc*/ 	.word	0x00000004
        /*01d0*/ 	.word	0x00000000
        /*01d4*/ 	.short	0x0101
        /*01d6*/ 	.byte	0x3f
	.zero		1


	//   ....[21]....
        /*01d8*/ 	.word	0x00001fc0
        /*01dc*/ 	.word	0x00000000
        /*01e0*/ 	.word	0x00000000
        /*01e4*/ 	.short	0x0101
        /*01e6*/ 	.byte	0x3f
	.zero		1


	//   ....[22]....
        /*01e8*/ 	.word	0x000070c0
        /*01ec*/ 	.word	0x00000017
        /*01f0*/ 	.word	0x00000038
        /*01f4*/ 	.short	0x010a
        /*01f6*/ 	.byte	0x3f
	.zero		1


	//   ....[23]....
        /*01f8*/ 	.word	0x000074c0
        /*01fc*/ 	.word	0x00000006
        /*0200*/ 	.word	0x00000088
        /*0204*/ 	.short	0x0101
        /*0206*/ 	.byte	0x3f
	.zero		1


	//   ....[24]....
        /*0208*/ 	.word	0x00007bb0
        /*020c*/ 	.word	0x00000007
        /*0210*/ 	.word	0x00000000
        /*0214*/ 	.short	0x010a
        /*0216*/ 	.byte	0x3f
	.zero		1


	//   ....[25]....
        /*0218*/ 	.word	0x00007c30
        /*021c*/ 	.word	0x00000006
        /*0220*/ 	.word	0x00000000
        /*0224*/ 	.short	0x010a
        /*0226*/ 	.byte	0x3f
	.zero		1


	//   ....[26]....
        /*0228*/ 	.word	0x00007cc0
        /*022c*/ 	.word	0x00000007
        /*0230*/ 	.word	0x00000000
        /*0234*/ 	.short	0x010a
        /*0236*/ 	.byte	0x3f
	.zero		1


	//   ....[27]....
        /*0238*/ 	.word	0x00007d50
        /*023c*/ 	.word	0x00000006
        /*0240*/ 	.word	0x00000000
        /*0244*/ 	.short	0x010a
        /*0246*/ 	.byte	0x3f
	.zero		1


	//   ....[28]....
        /*0248*/ 	.word	0x00007de0
        /*024c*/ 	.word	0x00000007
        /*0250*/ 	.word	0x00000000
        /*0254*/ 	.short	0x010a
        /*0256*/ 	.byte	0x3f
	.zero		1


	//   ....[29]....
        /*0258*/ 	.word	0x00007e70
        /*025c*/ 	.word	0x00000006
        /*0260*/ 	.word	0x00000000
        /*0264*/ 	.short	0x010a
        /*0266*/ 	.byte	0x3f
	.zero		1


	//   ....[30]....
        /*0268*/ 	.word	0x00007f00
        /*026c*/ 	.word	0x00000005
        /*0270*/ 	.word	0x00000000
        /*0274*/ 	.short	0x010a
        /*0276*/ 	.byte	0x3f
	.zero		1


	//   ....[31]....
        /*0278*/ 	.word	0x00007f60
        /*027c*/ 	.word	0x00000003
        /*0280*/ 	.word	0x00000000
        /*0284*/ 	.short	0x010a
        /*0286*/ 	.byte	0x3f
	.zero		1


	//   ....[32]....
        /*0288*/ 	.word	0x00007fb0
        /*028c*/ 	.word	0x00000005
        /*0290*/ 	.word	0x00000000
        /*0294*/ 	.short	0x010a
        /*0296*/ 	.byte	0x3f
	.zero		1


	//   ....[33]....
        /*0298*/ 	.word	0x00008080
        /*029c*/ 	.word	0x00000017
        /*02a0*/ 	.word	0x00000038
        /*02a4*/ 	.short	0x010a
        /*02a6*/ 	.byte	0x3f
	.zero		1


	//   ....[34]....
        /*02a8*/ 	.word	0x00008150
        /*02ac*/ 	.word	0x00000007
        /*02b0*/ 	.word	0x00000000
        /*02b4*/ 	.short	0x010a
        /*02b6*/ 	.byte	0x3f
	.zero		1


	//   ....[35]....
        /*02b8*/ 	.word	0x000081a0
        /*02bc*/ 	.word	0x00000006
        /*02c0*/ 	.word	0x00000000
        /*02c4*/ 	.short	0x010a
        /*02c6*/ 	.byte	0x3f
	.zero		1


	//   ....[36]....
        /*02c8*/ 	.word	0x000081f0
        /*02cc*/ 	.word	0x00000007
        /*02d0*/ 	.word	0x00000000
        /*02d4*/ 	.short	0x010a
        /*02d6*/ 	.byte	0x3f
	.zero		1


	//   ....[37]....
        /*02d8*/ 	.word	0x00008240
        /*02dc*/ 	.word	0x00000006
        /*02e0*/ 	.word	0x00000000
        /*02e4*/ 	.short	0x010a
        /*02e6*/ 	.byte	0x3f
	.zero		1


	//   ....[38]....
        /*02e8*/ 	.word	0x00008290
        /*02ec*/ 	.word	0x00000007
        /*02f0*/ 	.word	0x00000000
        /*02f4*/ 	.short	0x010a
        /*02f6*/ 	.byte	0x3f
	.zero		1


	//   ....[39]....
        /*02f8*/ 	.word	0x000082e0
        /*02fc*/ 	.word	0x00000006
        /*0300*/ 	.word	0x00000000
        /*0304*/ 	.short	0x010a
        /*0306*/ 	.byte	0x3f
	.zero		1


	//----- nvinfo : EIATTR_NUM_MBARRIERS
	.align		4
.L_35:
        /*0308*/ 	.byte	0x03, 0x38
        /*030a*/ 	.short	0x0010


	//----- nvinfo : EIATTR_EXIT_INSTR_OFFSETS
	.align		4
        /*030c*/ 	.byte	0x04, 0x1c
        /*030e*/ 	.short	(.L_37 - .L_36)


	//   ....[0]....
.L_36:
        /*0310*/ 	.word	0x000009c0


	//   ....[1]....
        /*0314*/ 	.word	0x000011d0


	//   ....[2]....
        /*0318*/ 	.word	0x00006850


	//   ....[3]....
        /*031c*/ 	.word	0x00006db0


	//   ....[4]....
        /*0320*/ 	.word	0x00007f50


	//----- nvinfo : EIATTR_MAX_THREADS
	.align		4
.L_37:
        /*0324*/ 	.byte	0x04, 0x05
        /*0326*/ 	.short	(.L_39 - .L_38)
.L_38:
        /*0328*/ 	.word	0x00000180
        /*032c*/ 	.word	0x00000001
        /*0330*/ 	.word	0x00000001


	//----- nvinfo : EIATTR_CRS_STACK_SIZE
	.align		4
.L_39:
        /*0334*/ 	.byte	0x04, 0x1e
        /*0336*/ 	.short	(.L_41 - .L_40)
.L_40:
        /*0338*/ 	.word	0x00000000


	//----- nvinfo : EIATTR_CBANK_PARAM_SIZE
	.align		4
.L_41:
        /*033c*/ 	.byte	0x03, 0x19
        /*033e*/ 	.short	0x0470


	//----- nvinfo : EIATTR_PARAM_CBANK
	.align		4
        /*0340*/ 	.byte	0x04, 0x0a
        /*0342*/ 	.short	(.L_43 - .L_42)
	.align		4
.L_42:
        /*0344*/ 	.word	index@(.nv.constant0._ZN7cutlass13device_kernelINS_4gemm6kernel13GemmUniversalIN4cute5tupleIJiiiiEEENS1_10collective13CollectiveMmaINS1_34MainloopSm90TmaGmmaWarpSpecializedILi7ENS5_IJNS4_1CILi1EEENSA_ILi8EEESB_EEENS1_35KernelTmaWarpSpecializedCooperativeEEENS5_IJNSA_ILi128EEESG_NSA_ILi64EEEEEENS_10bfloat16_tENS5_IJlSB_lEEESJ_SK_NS4_8TiledMMAINS4_8MMA_AtomIJNS4_4SM904GMMA28MMA_64x128x16_F32BF16BF16_SSILNSO_5MajorE0ELSQ_0ELNSO_7ScaleInE1ELSR_1EEEEEENS4_6LayoutINS5_IJNSA_ILi2EEESB_SB_EEENS5_IJSB_NSA_ILi0EEESX_EEEEENS5_IJNS4_10UnderscoreES10_S10_EEEEENS4_23SM90_TMA_LOAD_MULTICASTENS4_14ComposedLayoutINS4_7SwizzleILi3ELi4ELi3EEENS4_18smem_ptr_flag_bitsILi16EEENSU_INS5_IJSC_SH_EEENS5_IJSH_SB_EEEEEEEvNS4_8identityENS4_13SM90_TMA_LOADES1C_vS1D_EENS_8epilogue10collective6detail29Sm90TmaWarpSpecializedAdapterINS1H_15DefaultEpilogueISJ_SK_SK_NS1G_6thread17LinearCombinationISJ_Li1EffLNS1L_9ScaleType4KindE0ELNS_15FloatRoundStyleE2ESJ_EENS1_15EpilogueDefaultEEEEEvvEEEEvNT_6ParamsE)
        /*0348*/ 	.short	0x0210
        /*034a*/ 	.short	0x0470


	//----- nvinfo : EIATTR_SW_WAR
	.align		4
.L_43:
        /*034c*/ 	.byte	0x04, 0x36
        /*034e*/ 	.short	(.L_45 - .L_44)
.L_44:
        /*0350*/ 	.word	0x00000008
.L_45:


//--------------------- .nv.callgraph             --------------------------
	.section	.nv.callgraph,"",@"SHT_CUDA_CALLGRAPH"
	.align	4
	.sectionentsize	8
	.align		4
        /*0000*/ 	.word	0x00000000
	.align		4
        /*0004*/ 	.word	0xffffffff
	.align		4
        /*0008*/ 	.word	index@(_ZN7cutlass13device_kernelINS_4gemm6kernel13GemmUniversalIN4cute5tupleIJiiiiEEENS1_10collective13CollectiveMmaINS1_34MainloopSm90TmaGmmaWarpSpecializedILi7ENS5_IJNS4_1CILi1EEENSA_ILi8EEESB_EEENS1_35KernelTmaWarpSpecializedCooperativeEEENS5_IJNSA_ILi128EEESG_NSA_ILi64EEEEEENS_10bfloat16_tENS5_IJlSB_lEEESJ_SK_NS4_8TiledMMAINS4_8MMA_AtomIJNS4_4SM904GMMA28MMA_64x128x16_F32BF16BF16_SSILNSO_5MajorE0ELSQ_0ELNSO_7ScaleInE1ELSR_1EEEEEENS4_6LayoutINS5_IJNSA_ILi2EEESB_SB_EEENS5_IJSB_NSA_ILi0EEESX_EEEEENS5_IJNS4_10UnderscoreES10_S10_EEEEENS4_23SM90_TMA_LOAD_MULTICASTENS4_14ComposedLayoutINS4_7SwizzleILi3ELi4ELi3EEENS4_18smem_ptr_flag_bitsILi16EEENSU_INS5_IJSC_SH_EEENS5_IJSH_SB_EEEEEEEvNS4_8identityENS4_13SM90_TMA_LOADES1C_vS1D_EENS_8epilogue10collective6detail29Sm90TmaWarpSpecializedAdapterINS1H_15DefaultEpilogueISJ_SK_SK_NS1G_6thread17LinearCombinationISJ_Li1EffLNS1L_9ScaleType4KindE0ELNS_15FloatRoundStyleE2ESJ_EENS1_15EpilogueDefaultEEEEEvvEEEEvNT_6ParamsE)
	.align		4
        /*000c*/ 	.word	index@(__assertfail)
	.align		4
        /*0010*/ 	.word	0x00000000
	.align		4
        /*0014*/ 	.word	0xfffffffe
	.align		4
        /*0018*/ 	.word	0x00000000
	.align		4
        /*001c*/ 	.word	0xfffffffd
	.align		4
        /*0020*/ 	.word	0x00000000
	.align		4
        /*0024*/ 	.word	0xfffffffc


//--------------------- .nv.constant4             --------------------------
	.section	.nv.constant4,"a",@progbits
	.align	8
	.align		8
.nv.constant4:
        /*0000*/ 	.dword	__assertfail
	.align		8
        /*0008*/ 	.dword	__unnamed_1
	.align		8
        /*0010*/ 	.dword	_ZN40_INTERNAL_4eb374cf_4_k_cu_a941bcc2_269474cuda3std3__45__cpo5beginE
	.align		8
        /*0018*/ 	.dword	_ZN40_INTERNAL_4eb374cf_4_k_cu_a941bcc2_269474cuda3std3__45__cpo3endE
	.align		8
        /*0020*/ 	.dword	_ZN40_INTERNAL_4eb374cf_4_k_cu_a941bcc2_269474cuda3std3__45__cpo6cbeginE
	.align		8
        /*0028*/ 	.dword	_ZN40_INTERNAL_4eb374cf_4_k_cu_a941bcc2_269474cuda3std3__45__cpo4cendE
	.align		8
        /*0030*/ 	.dword	_ZN40_INTERNAL_4eb374cf_4_k_cu_a941bcc2_269474cuda3std3__442_GLOBAL__N__4eb374cf_4_k_cu_a941bcc2_269476ignoreE
	.align		8
        /*0038*/ 	.dword	_ZN40_INTERNAL_4eb374cf_4_k_cu_a941bcc2_269474cuda3std3__419piecewise_constructE
	.align		8
        /*0040*/ 	.dword	_ZN40_INTERNAL_4eb374cf_4_k_cu_a941bcc2_269474cuda3std3__48in_placeE
	.align		8
        /*0048*/ 	.dword	_ZN40_INTERNAL_4eb374cf_4_k_cu_a941bcc2_269474cuda3std6ranges3__45__cpo4swapE
	.align		8
        /*0050*/ 	.dword	_ZN40_INTERNAL_4eb374cf_4_k_cu_a941bcc2_269474cuda3std6ranges3__45__cpo9iter_moveE
	.align		8
        /*0058*/ 	.dword	_ZN40_INTERNAL_4eb374cf_4_k_cu_a941bcc2_269474cute7productE
	.align		8
        /*0060*/ 	.dword	_ZN40_INTERNAL_4eb374cf_4_k_cu_a941bcc2_269474cute1_E
	.align		8
        /*0068*/ 	.dword	$str$22
	.align		8
        /*0070*/ 	.dword	$str$23


//--------------------- .text._ZN7cutlass13device_kernelINS_4gemm6kernel13GemmUniversalIN4cute5tupleIJiiiiEEENS1_10collective13CollectiveMmaINS1_34MainloopSm90TmaGmmaWarpSpecializedILi7ENS5_IJNS4_1CILi1EEENSA_ILi8EEESB_EEENS1_35KernelTmaWarpSpecializedCooperativeEEENS5_IJNSA_ILi128EEESG_NSA_ILi64EEEEEENS_10bfloat16_tENS5_IJlSB_lEEESJ_SK_NS4_8TiledMMAINS4_8MMA_AtomIJNS4_4SM904GMMA28MMA_64x128x16_F32BF16BF16_SSILNSO_5MajorE0ELSQ_0ELNSO_7ScaleInE1ELSR_1EEEEEENS4_6LayoutINS5_IJNSA_ILi2EEESB_SB_EEENS5_IJSB_NSA_ILi0EEESX_EEEEENS5_IJNS4_10UnderscoreES10_S10_EEEEENS4_23SM90_TMA_LOAD_MULTICASTENS4_14ComposedLayoutINS4_7SwizzleILi3ELi4ELi3EEENS4_18smem_ptr_flag_bitsILi16EEENSU_INS5_IJSC_SH_EEENS5_IJSH_SB_EEEEEEEvNS4_8identityENS4_13SM90_TMA_LOADES1C_vS1D_EENS_8epilogue10collective6detail29Sm90TmaWarpSpecializedAdapterINS1H_15DefaultEpilogueISJ_SK_SK_NS1G_6thread17LinearCombinationISJ_Li1EffLNS1L_9ScaleType4KindE0ELNS_15FloatRoundStyleE2ESJ_EENS1_15EpilogueDefaultEEEEEvvEEEEvNT_6ParamsE --------------------------
	.section	.text._ZN7cutlass13device_kernelINS_4gemm6kernel13GemmUniversalIN4cute5tupleIJiiiiEEENS1_10collective13CollectiveMmaINS1_34MainloopSm90TmaGmmaWarpSpecializedILi7ENS5_IJNS4_1CILi1EEENSA_ILi8EEESB_EEENS1_35KernelTmaWarpSpecializedCooperativeEEENS5_IJNSA_ILi128EEESG_NSA_ILi64EEEEEENS_10bfloat16_tENS5_IJlSB_lEEESJ_SK_NS4_8TiledMMAINS4_8MMA_AtomIJNS4_4SM904GMMA28MMA_64x128x16_F32BF16BF16_SSILNSO_5MajorE0ELSQ_0ELNSO_7ScaleInE1ELSR_1EEEEEENS4_6LayoutINS5_IJNSA_ILi2EEESB_SB_EEENS5_IJSB_NSA_ILi0EEESX_EEEEENS5_IJNS4_10UnderscoreES10_S10_EEEEENS4_23SM90_TMA_LOAD_MULTICASTENS4_14ComposedLayoutINS4_7SwizzleILi3ELi4ELi3EEENS4_18smem_ptr_flag_bitsILi16EEENSU_INS5_IJSC_SH_EEENS5_IJSH_SB_EEEEEEEvNS4_8identityENS4_13SM90_TMA_LOADES1C_vS1D_EENS_8epilogue10collective6detail29Sm90TmaWarpSpecializedAdapterINS1H_15DefaultEpilogueISJ_SK_SK_NS1G_6thread17LinearCombinationISJ_Li1EffLNS1L_9ScaleType4KindE0ELNS_15FloatRoundStyleE2ESJ_EENS1_15EpilogueDefaultEEEEEvvEEEEvNT_6ParamsE,"ax",@progbits
	.align	128
.text._ZN7cutlass13device_kernelINS_4gemm6kernel13GemmUniversalIN4cute5tupleIJiiiiEEENS1_10collective13CollectiveMmaINS1_34MainloopSm90TmaGmmaWarpSpecializedILi7ENS5_IJNS4_1CILi1EEENSA_ILi8EEESB_EEENS1_35KernelTmaWarpSpecializedCooperativeEEENS5_IJNSA_ILi128EEESG_NSA_ILi64EEEEEENS_10bfloat16_tENS5_IJlSB_lEEESJ_SK_NS4_8TiledMMAINS4_8MMA_AtomIJNS4_4SM904GMMA28MMA_64x128x16_F32BF16BF16_SSILNSO_5MajorE0ELSQ_0ELNSO_7ScaleInE1ELSR_1EEEEEENS4_6LayoutINS5_IJNSA_ILi2EEESB_SB_EEENS5_IJSB_NSA_ILi0EEESX_EEEEENS5_IJNS4_10UnderscoreES10_S10_EEEEENS4_23SM90_TMA_LOAD_MULTICASTENS4_14ComposedLayoutINS4_7SwizzleILi3ELi4ELi3EEENS4_18smem_ptr_flag_bitsILi16EEENSU_INS5_IJSC_SH_EEENS5_IJSH_SB_EEEEEEEvNS4_8identityENS4_13SM90_TMA_LOADES1C_vS1D_EENS_8epilogue10collective6detail29Sm90TmaWarpSpecializedAdapterINS1H_15DefaultEpilogueISJ_SK_SK_NS1G_6thread17LinearCombinationISJ_Li1EffLNS1L_9ScaleType4KindE0ELNS_15FloatRoundStyleE2ESJ_EENS1_15EpilogueDefaultEEEEEvvEEEEvNT_6ParamsE:
        .type           _ZN7cutlass13device_kernelINS_4gemm6kernel13GemmUniversalIN4cute5tupleIJiiiiEEENS1_10collective13CollectiveMmaINS1_34MainloopSm90TmaGmmaWarpSpecializedILi7ENS5_IJNS4_1CILi1EEENSA_ILi8EEESB_EEENS1_35KernelTmaWarpSpecializedCooperativeEEENS5_IJNSA_ILi128EEESG_NSA_ILi64EEEEEENS_10bfloat16_tENS5_IJlSB_lEEESJ_SK_NS4_8TiledMMAINS4_8MMA_AtomIJNS4_4SM904GMMA28MMA_64x128x16_F32BF16BF16_SSILNSO_5MajorE0ELSQ_0ELNSO_7ScaleInE1ELSR_1EEEEEENS4_6LayoutINS5_IJNSA_ILi2EEESB_SB_EEENS5_IJSB_NSA_ILi0EEESX_EEEEENS5_IJNS4_10UnderscoreES10_S10_EEEEENS4_23SM90_TMA_LOAD_MULTICASTENS4_14ComposedLayoutINS4_7SwizzleILi3ELi4ELi3EEENS4_18smem_ptr_flag_bitsILi16EEENSU_INS5_IJSC_SH_EEENS5_IJSH_SB_EEEEEEEvNS4_8identityENS4_13SM90_TMA_LOADES1C_vS1D_EENS_8epilogue10collective6detail29Sm90TmaWarpSpecializedAdapterINS1H_15DefaultEpilogueISJ_SK_SK_NS1G_6thread17LinearCombinationISJ_Li1EffLNS1L_9ScaleType4KindE0ELNS_15FloatRoundStyleE2ESJ_EENS1_15EpilogueDefaultEEEEEvvEEEEvNT_6ParamsE,@function
        .size           _ZN7cutlass13device_kernelINS_4gemm6kernel13GemmUniversalIN4cute5tupleIJiiiiEEENS1_10collective13CollectiveMmaINS1_34MainloopSm90TmaGmmaWarpSpecializedILi7ENS5_IJNS4_1CILi1EEENSA_ILi8EEESB_EEENS1_35KernelTmaWarpSpecializedCooperativeEEENS5_IJNSA_ILi128EEESG_NSA_ILi64EEEEEENS_10bfloat16_tENS5_IJlSB_lEEESJ_SK_NS4_8TiledMMAINS4_8MMA_AtomIJNS4_4SM904GMMA28MMA_64x128x16_F32BF16BF16_SSILNSO_5MajorE0ELSQ_0ELNSO_7ScaleInE1ELSR_1EEEEEENS4_6LayoutINS5_IJNSA_ILi2EEESB_SB_EEENS5_IJSB_NSA_ILi0EEESX_EEEEENS5_IJNS4_10UnderscoreES10_S10_EEEEENS4_23SM90_TMA_LOAD_MULTICASTENS4_14ComposedLayoutINS4_7SwizzleILi3ELi4ELi3EEENS4_18smem_ptr_flag_bitsILi16EEENSU_INS5_IJSC_SH_EEENS5_IJSH_SB_EEEEEEEvNS4_8identityENS4_13SM90_TMA_LOADES1C_vS1D_EENS_8epilogue10collective6detail29Sm90TmaWarpSpecializedAdapterINS1H_15DefaultEpilogueISJ_SK_SK_NS1G_6thread17LinearCombinationISJ_Li1EffLNS1L_9ScaleType4KindE0ELNS_15FloatRoundStyleE2ESJ_EENS1_15EpilogueDefaultEEEEEvvEEEEvNT_6ParamsE,(.L_x_205 - _ZN7cutlass13device_kernelINS_4gemm6kernel13GemmUniversalIN4cute5tupleIJiiiiEEENS1_10collective13CollectiveMmaINS1_34MainloopSm90TmaGmmaWarpSpecializedILi7ENS5_IJNS4_1CILi1EEENSA_ILi8EEESB_EEENS1_35KernelTmaWarpSpecializedCooperativeEEENS5_IJNSA_ILi128EEESG_NSA_ILi64EEEEEENS_10bfloat16_tENS5_IJlSB_lEEESJ_SK_NS4_8TiledMMAINS4_8MMA_AtomIJNS4_4SM904GMMA28MMA_64x128x16_F32BF16BF16_SSILNSO_5MajorE0ELSQ_0ELNSO_7ScaleInE1ELSR_1EEEEEENS4_6LayoutINS5_IJNSA_ILi2EEESB_SB_EEENS5_IJSB_NSA_ILi0EEESX_EEEEENS5_IJNS4_10UnderscoreES10_S10_EEEEENS4_23SM90_TMA_LOAD_MULTICASTENS4_14ComposedLayoutINS4_7SwizzleILi3ELi4ELi3EEENS4_18smem_ptr_flag_bitsILi16EEENSU_INS5_IJSC_SH_EEENS5_IJSH_SB_EEEEEEEvNS4_8identityENS4_13SM90_TMA_LOADES1C_vS1D_EENS_8epilogue10collective6detail29Sm90TmaWarpSpecializedAdapterINS1H_15DefaultEpilogueISJ_SK_SK_NS1G_6thread17LinearCombinationISJ_Li1EffLNS1L_9ScaleType4KindE0ELNS_15FloatRoundStyleE2ESJ_EENS1_15EpilogueDefaultEEEEEvvEEEEvNT_6ParamsE)
        .other          _ZN7cutlass13device_kernelINS_4gemm6kernel13GemmUniversalIN4cute5tupleIJiiiiEEENS1_10collective13CollectiveMmaINS1_34MainloopSm90TmaGmmaWarpSpecializedILi7ENS5_IJNS4_1CILi1EEENSA_ILi8EEESB_EEENS1_35KernelTmaWarpSpecializedCooperativeEEENS5_IJNSA_ILi128EEESG_NSA_ILi64EEEEEENS_10bfloat16_tENS5_IJlSB_lEEESJ_SK_NS4_8TiledMMAINS4_8MMA_AtomIJNS4_4SM904GMMA28MMA_64x128x16_F32BF16BF16_SSILNSO_5MajorE0ELSQ_0ELNSO_7ScaleInE1ELSR_1EEEEEENS4_6LayoutINS5_IJNSA_ILi2EEESB_SB_EEENS5_IJSB_NSA_ILi0EEESX_EEEEENS5_IJNS4_10UnderscoreES10_S10_EEEEENS4_23SM90_TMA_LOAD_MULTICASTENS4_14ComposedLayoutINS4_7SwizzleILi3ELi4ELi3EEENS4_18smem_ptr_flag_bitsILi16EEENSU_INS5_IJSC_SH_EEENS5_IJSH_SB_EEEEEEEvNS4_8identityENS4_13SM90_TMA_LOADES1C_vS1D_EENS_8epilogue10collective6detail29Sm90TmaWarpSpecializedAdapterINS1H_15DefaultEpilogueISJ_SK_SK_NS1G_6thread17LinearCombinationISJ_Li1EffLNS1L_9ScaleType4KindE0ELNS_15FloatRoundStyleE2ESJ_EENS1_15EpilogueDefaultEEEEEvvEEEEvNT_6ParamsE,@"STO_CUDA_ENTRY STV_DEFAULT"
_ZN7cutlass13device_kernelINS_4gemm6kernel13GemmUniversalIN4cute5tupleIJiiiiEEENS1_10collective13CollectiveMmaINS1_34MainloopSm90TmaGmmaWarpSpecializedILi7ENS5_IJNS4_1CILi1EEENSA_ILi8EEESB_EEENS1_35KernelTmaWarpSpecializedCooperativeEEENS5_IJNSA_ILi128EEESG_NSA_ILi64EEEEEENS_10bfloat16_tENS5_IJlSB_lEEESJ_SK_NS4_8TiledMMAINS4_8MMA_AtomIJNS4_4SM904GMMA28MMA_64x128x16_F32BF16BF16_SSILNSO_5MajorE0ELSQ_0ELNSO_7ScaleInE1ELSR_1EEEEEENS4_6LayoutINS5_IJNSA_ILi2EEESB_SB_EEENS5_IJSB_NSA_ILi0EEESX_EEEEENS5_IJNS4_10UnderscoreES10_S10_EEEEENS4_23SM90_TMA_LOAD_MULTICASTENS4_14ComposedLayoutINS4_7SwizzleILi3ELi4ELi3EEENS4_18smem_ptr_flag_bitsILi16EEENSU_INS5_IJSC_SH_EEENS5_IJSH_SB_EEEEEEEvNS4_8identityENS4_13SM90_TMA_LOADES1C_vS1D_EENS_8epilogue10collective6detail29Sm90TmaWarpSpecializedAdapterINS1H_15DefaultEpilogueISJ_SK_SK_NS1G_6thread17LinearCombinationISJ_Li1EffLNS1L_9ScaleType4KindE0ELNS_15FloatRoundStyleE2ESJ_EENS1_15EpilogueDefaultEEEEEvvEEEEvNT_6ParamsE:
[----:B------:R-:W0:Y:S01]  /*0000*/  LDC R1, c[0x0][0x28] ;  /* 0x00000a00ff017b82 */ /* 0x000e220000000800 */
[----:B------:R-:W1:Y:S01]  /*0010*/  S2R R94, SR_TID.X ;  /* 0x00000000005e7919 */ /* 0x000e620000002100 */
[----:B------:R-:W-:Y:S01]  /*0020*/  ELECT P0, URZ, PT ;  /* 0x00000000003f782f */ /* 0x000fe20003800000 */
[----:B------:R-:W-:Y:S01]  /*0030*/  BSSY B0, `(.L_x_0) ;  /* 0x000000f000007945 */ /* 0x000fe20003800000 */
[--C-:B-1----:R-:W-:Y:S02]  /*0040*/  SHF.R.U32.HI R0, RZ, 0x5, R94.reuse ;  /* 0x00000005ff007819 */ /* 0x102fe4000001165e */
[----:B------:R-:W-:-:S03]  /*0050*/  SHF.R.U32.HI R6, RZ, 0x7, R94 ;  /* 0x00000007ff067819 */ /* 0x000fc6000001165e */
[----:B------:R-:W1:Y:S04]  /*0060*/  SHFL.IDX PT, R3, R0, RZ, 0x1f ;  /* 0x00001fff00037589 */ /* 0x000e6800000e0000 */
[----:B------:R2:W3:Y:S01]  /*0070*/  SHFL.IDX PT, R2, R6, RZ, 0x1f ;  /* 0x00001fff06027589 */ /* 0x0004e200000e0000 */
[----:B-1----:R-:W-:-:S13]  /*0080*/  ISETP.NE.OR P0, PT, R3, RZ, !P0 ;  /* 0x000000ff0300720c */ /* 0x002fda0004705670 */
[----:B0-23--:R-:W-:Y:S05]  /*0090*/  @P0 BRA `(.L_x_1) ;  /* 0x0000000000200947 */ /* 0x00dfea0003800000 */
[----:B------:R-:W-:Y:S02]  /*00a0*/  ULDC.64 UR4, c[0x0][0x198] ;  /* 0x0000660000047ab9 */ /* 0x000fe40000000a00 */
[----:B------:R-:W-:Y:S02]  /*00b0*/  UIADD3 UR6, UP0, UR4, 0xf0, URZ ;  /* 0x000000f004067890 */ /* 0x000fe4000ff1e03f */
[----:B------:R-:W-:Y:S02]  /*00c0*/  UIADD3 UR4, UP1, UR4, 0x1f0, URZ ;  /* 0x000001f004047890 */ /* 0x000fe4000ff3e03f */
[----:B------:R-:W-:Y:S02]  /*00d0*/  UIADD3.X UR7, URZ, UR5, URZ, UP0, !UPT ;  /* 0x000000053f077290 */ /* 0x000fe400087fe43f */
[----:B------:R-:W-:-:S07]  /*00e0*/  UIADD3.X UR5, URZ, UR5, URZ, UP1, !UPT ;  /* 0x000000053f057290 */ /* 0x000fce0008ffe43f */
[----:B------:R0:W-:Y:S02]  /*00f0*/  UTMACCTL.PF [UR6] ;  /* 0x00000000060079b9 */ /* 0x0001e40008040000 */
[----:B------:R0:W-:Y:S02]  /*0100*/  UTMACCTL.PF [UR4] ;  /* 0x00000000040079b9 */ /* 0x0001e40008040000 */
[----:B0-----:R-:W-:Y:S01]  /*0110*/  NOP ;  /* 0x0000000000007918 */ /* 0x001fe20000000000 */
.L_x_1:
[----:B------:R-:W-:Y:S05]  /*0120*/  BSYNC B0 ;  /* 0x0000000000007941 */ /* 0x000fea0003800000 */
.L_x_0:
[----:B------:R-:W0:Y:S02]  /*0130*/  SHFL.IDX PT, R5, R0, RZ, 0x1f ;  /* 0x00001fff00057589 */ /* 0x000e2400000e0000 */
[----:B0-----:R-:W-:-:S13]  /*0140*/  ISETP.NE.AND P0, PT, R5, RZ, PT ;  /* 0x000000ff0500720c */ /* 0x001fda0003f05270 */
[----:B------:R-:W-:Y:S05]  /*0150*/  @P0 BRA `(.L_x_2) ;  /* 0x0000000000700947 */ /* 0x000fea0003800000 */
[----:B------:R-:W0:Y:S01]  /*0160*/  S2UR UR8, SR_CgaCtaId ;  /* 0x00000000000879c3 */ /* 0x000e220000008800 */
[----:B------:R-:W-:Y:S01]  /*0170*/  UMOV UR4, 0x400 ;  /* 0x0000040000047882 */ /* 0x000fe20000000000 */
[----:B------:R-:W-:Y:S01]  /*0180*/  UMOV UR5, 0x1 ;  /* 0x0000000100057882 */ /* 0x000fe20000000000 */
[----:B------:R-:W-:Y:S01]  /*0190*/  UMOV UR6, 0x10 ;  /* 0x0000001000067882 */ /* 0x000fe20000000000 */
[----:B------:R-:W-:Y:S01]  /*01a0*/  ELECT P0, URZ, PT ;  /* 0x00000000003f782f */ /* 0x000fe20003800000 */
[----:B------:R-:W-:-:S04]  /*01b0*/  UIADD3 UR6, -UR6, 0x100000, URZ ;  /* 0x0010000006067890 */ /* 0x000fc8000fffe13f */
[----:B------:R-:W-:Y:S02]  /*01c0*/  USHF.L.U32 UR7, UR6, 0xb, URZ ;  /* 0x0000000b06077899 */ /* 0x000fe4000800063f */
[----:B------:R-:W-:Y:S02]  /*01d0*/  USHF.L.U32 UR6, UR6, 0x1, URZ ;  /* 0x0000000106067899 */ /* 0x000fe4000800063f */
[----:B0-----:R-:W-:Y:S02]  /*01e0*/  ULEA UR8, UR8, UR4, 0x18 ;  /* 0x0000000408087291 */ /* 0x001fe4000f8ec03f */
[----:B------:R-:W-:-:S04]  /*01f0*/  UIADD3 UR4, -UR5, 0x100000, URZ ;  /* 0x0010000005047890 */ /* 0x000fc8000fffe13f */
[----:B------:R-:W-:Y:S02]  /*0200*/  USHF.L.U32 UR5, UR4, 0xb, URZ ;  /* 0x0000000b04057899 */ /* 0x000fe4000800063f */
[----:B------:R-:W-:Y:S01]  /*0210*/  USHF.L.U32 UR4, UR4, 0x1, URZ ;  /* 0x0000000104047899 */ /* 0x000fe2000800063f */
[----:B------:R-:W0:Y:S11]  /*0220*/  FENCE.VIEW.ASYNC.S ;  /* 0x00000000000073c6 */ /* 0x000e360000000000 */
[----:B0-----:R0:W1:Y:S01]  /*0230*/  SYNCS.EXCH.64 URZ, [UR8], UR4 ;  /* 0x00000004083f75b2 */ /* 0x0010620008000100 */
[----:B------:R0:W2:Y:S01]  /*0240*/  SYNCS.EXCH.64 URZ, [UR8+0x38], UR6 ;  /* 0x00003806083f75b2 */ /* 0x0000a20008000100 */
[----:B------:R0:W3:Y:S01]  /*0250*/  SYNCS.EXCH.64 URZ, [UR8+0x8], UR4 ;  /* 0x00000804083f75b2 */ /* 0x0000e20008000100 */
[----:B------:R0:W4:Y:S01]  /*0260*/  SYNCS.EXCH.64 URZ, [UR8+0x40], UR6 ;  /* 0x00004006083f75b2 */ /* 0x0001220008000100 */
[----:B------:R0:W0:Y:S01]  /*0270*/  SYNCS.EXCH.64 URZ, [UR8+0x10], UR4 ;  /* 0x00001004083f75b2 */ /* 0x0000220008000100 */
        /* <DEDUP_REMOVED lines=9> */
[----:B------:R-:W-:Y:S01]  /*0310*/  NOP ;  /* 0x0000000000007918 */ /* 0x000fe20000000000 */
.L_x_2:
[----:B------:R-:W-:Y:S01]  /*0320*/  SHF.R.S32.HI R7, RZ, 0x1f, R94 ;  /* 0x0000001fff077819 */ /* 0x000fe2000001145e */
[----:B------:R-:W5:Y:S01]  /*0330*/  SHFL.IDX PT, R0, R0, RZ, 0x1f ;  /* 0x00001fff00007589 */ /* 0x000f6200000e0000 */
[----:B0-----:R-:W0:Y:S01]  /*0340*/  S2UR UR8, SR_CTAID.X ;  /* 0x00000000000879c3 */ /* 0x001e220000002500 */
[----:B------:R-:W-:Y:S02]  /*0350*/  ELECT P0, URZ, PT ;  /* 0x00000000003f782f */ /* 0x000fe40003800000 */
[----:B------:R-:W-:Y:S01]  /*0360*/  LEA.HI R7, R7, R94, RZ, 0x7 ;  /* 0x0000005e07077211 */ /* 0x000fe200078f38ff */
[----:B------:R-:W1:Y:S01]  /*0370*/  S2R R4, SR_CTAID.Y ;  /* 0x0000000000047919 */ /* 0x000e620000002600 */
[----:B------:R-:W-:Y:S01]  /*0380*/  ULDC UR4, c[0x0][0x154] ;  /* 0x0000550000047ab9 */ /* 0x000fe20000000800 */
[----:B------:R-:W-:Y:S01]  /*0390*/  NOP ;  /* 0x0000000000007918 */ /* 0x000fe20000000000 */
[----:B------:R-:W-:Y:S01]  /*03a0*/  LOP3.LUT R7, R7, 0xffffff80, RZ, 0xc0, !PT ;  /* 0xffffff8007077812 */ /* 0x000fe200078ec0ff */
[----:B------:R-:W-:Y:S01]  /*03b0*/  NOP ;  /* 0x0000000000007918 */ /* 0x000fe20000000000 */
[----:B------:R-:W2:Y:S03]  /*03c0*/  LDC R14, c[0x0][0x140] ;  /* 0x00005000ff0e7b82 */ /* 0x000ea60000000800 */
[----:B------:R-:W-:-:S05]  /*03d0*/  IMAD.IADD R7, R94, 0x1, -R7 ;  /* 0x000000015e077824 */ /* 0x000fca00078e0a07 */
[----:B------:R-:W-:Y:S01]  /*03e0*/  SHF.R.S32.HI R8, RZ, 0x1f, R7 ;  /* 0x0000001fff087819 */ /* 0x000fe20000011407 */
[----:B------:R-:W3:Y:S01]  /*03f0*/  LDC R12, c[0x0][0x144] ;  /* 0x00005100ff0c7b82 */ /* 0x000ee20000000800 */
[----:B------:R-:W-:Y:S02]  /*0400*/  LOP3.LUT P2, RZ, R7, 0x7, RZ, 0xc0, !PT ;  /* 0x0000000707ff7812 */ /* 0x000fe4000784c0ff */
[----:B------:R-:W-:Y:S02]  /*0410*/  LEA.HI R8, R8, R7, RZ, 0x3 ;  /* 0x0000000708087211 */ /* 0x000fe400078f18ff */
[----:B-----5:R-:W-:Y:S02]  /*0420*/  ISETP.NE.OR P0, PT, R0, RZ, !P0 ;  /* 0x000000ff0000720c */ /* 0x020fe40004705670 */
[--C-:B------:R-:W-:Y:S02]  /*0430*/  SHF.R.S32.HI R0, RZ, 0x3, R8.reuse ;  /* 0x00000003ff007819 */ /* 0x100fe40000011408 */
[----:B------:R-:W-:-:S02]  /*0440*/  SHF.R.S32.HI R9, RZ, 0x1f, R8 ;  /* 0x0000001fff097819 */ /* 0x000fc40000011408 */
[----:B------:R-:W-:Y:S02]  /*0450*/  SHF.R.S32.HI R8, RZ, 0x1f, R5 ;  /* 0x0000001fff087819 */ /* 0x000fe40000011405 */
[----:B------:R-:W-:Y:S02]  /*0460*/  LEA.HI R9, R9, R0, RZ, 0x2 ;  /* 0x0000000009097211 */ /* 0x000fe400078f10ff */
[----:B------:R-:W-:Y:S02]  /*0470*/  LEA.HI R8, R8, R5, RZ, 0x2 ;  /* 0x0000000508087211 */ /* 0x000fe400078f10ff */
[----:B-1----:R-:W-:Y:S01]  /*0480*/  I2FP.F32.U32 R11, R4 ;  /* 0x00000004000b7245 */ /* 0x002fe20000201000 */
[----:B------:R-:W-:Y:S01]  /*0490*/  VOTEU.ALL UP0, P0 ;  /* 0x00000000003f7886 */ /* 0x000fe20000000000 */
[----:B------:R-:W-:Y:S01]  /*04a0*/  LOP3.LUT R10, R8, 0x3ffffffc, RZ, 0xc0, !PT ;  /* 0x3ffffffc080a7812 */ /* 0x000fe200078ec0ff */
[----:B------:R-:W-:Y:S01]  /*04b0*/  VOTEU.ALL UP1, P0 ;  /* 0x00000000003f7886 */ /* 0x000fe20000020000 */
[----:B------:R-:W-:Y:S01]  /*04c0*/  LOP3.LUT R9, R9, 0xfffffffc, RZ, 0xc0, !PT ;  /* 0xfffffffc09097812 */ /* 0x000fe200078ec0ff */
[----:B------:R-:W-:Y:S01]  /*04d0*/  FMUL R13, R11, UR4 ;  /* 0x000000040b0d7c20 */ /* 0x000fe20008400000 */
[----:B------:R-:W1:Y:S01]  /*04e0*/  @!UP0 S2UR UR7, SR_CgaCtaId ;  /* 0x00000000000789c3 */ /* 0x000e620000008800 */
[----:B------:R-:W-:Y:S01]  /*04f0*/  IMAD.IADD R11, R5, 0x1, -R10 ;  /* 0x00000001050b7824 */ /* 0x000fe200078e0a0a */
[----:B0-----:R-:W-:Y:S01]  /*0500*/  I2FP.F32.U32 R10, UR8 ;  /* 0x00000008000a7c45 */ /* 0x001fe20008201000 */
[----:B------:R-:W-:Y:S01]  /*0510*/  IMAD.IADD R8, R0, 0x1, -R9 ;  /* 0x0000000100087824 */ /* 0x000fe200078e0a09 */
[----:B------:R-:W-:Y:S01]  /*0520*/  ULDC UR4, c[0x0][0x150] ;  /* 0x0000540000047ab9 */ /* 0x000fe20000000800 */
[----:B------:R-:W0:Y:S01]  /*0530*/  F2I.U32.TRUNC.NTZ R13, R13 ;  /* 0x0000000d000d7305 */ /* 0x000e22000020f000 */
[----:B------:R-:W-:Y:S01]  /*0540*/  SHF.R.S32.HI R0, RZ, 0x1f, R3 ;  /* 0x0000001fff007819 */ /* 0x000fe20000011403 */
[----:B------:R-:W-:Y:S01]  /*0550*/  FMUL R10, R10, UR4 ;  /* 0x000000040a0a7c20 */ /* 0x000fe20008400000 */
[----:B------:R-:W5:Y:S01]  /*0560*/  LDC R9, c[0x0][0x148] ;  /* 0x00005200ff097b82 */ /* 0x000f620000000800 */
[----:B------:R-:W-:Y:S01]  /*0570*/  IMAD R8, R11, 0x4, R8 ;  /* 0x000000040b087824 */ /* 0x000fe200078e0208 */
[----:B------:R-:W-:Y:S01]  /*0580*/  LEA.HI R0, R0, R3, RZ, 0x2 ;  /* 0x0000000300007211 */ /* 0x000fe200078f10ff */
[----:B------:R-:W-:Y:S01]  /*0590*/  UMOV UR4, 0x20 ;  /* 0x0000002000047882 */ /* 0x000fe20000000000 */
[----:B------:R-:W-:Y:S01]  /*05a0*/  @!UP0 UMOV UR6, 0x400 ;  /* 0x0000040000068882 */ /* 0x000fe20000000000 */
[----:B------:R-:W4:Y:S01]  /*05b0*/  F2I.U32.TRUNC.NTZ R10, R10 ;  /* 0x0000000a000a7305 */ /* 0x000f22000020f000 */
[----:B------:R-:W-:Y:S01]  /*05c0*/  LOP3.LUT R0, R0, 0xfffffffc, RZ, 0xc0, !PT ;  /* 0xfffffffc00007812 */ /* 0x000fe200078ec0ff */
[----:B------:R-:W-:Y:S01]  /*05d0*/  IMAD.SHL.U32 R19, R8, 0x4, RZ ;  /* 0x0000000408137824 */ /* 0x000fe200078e00ff */
[----:B------:R-:W-:-:S04]  /*05e0*/  @!UP0 UIADD3 UR4, -UR4, 0x100000, URZ ;  /* 0x0010000004048890 */ /* 0x000fc8000fffe13f */
[----:B------:R-:W-:Y:S02]  /*05f0*/  @!UP0 USHF.L.U32 UR5, UR4, 0xb, URZ ;  /* 0x0000000b04058899 */ /* 0x000fe4000800063f */
[----:B------:R-:W-:Y:S01]  /*0600*/  @!UP0 USHF.L.U32 UR4, UR4, 0x1, URZ ;  /* 0x0000000104048899 */ /* 0x000fe2000800063f */
[----:B--2---:R-:W-:Y:S01]  /*0610*/  ISETP.EQ.U32.AND P3, PT, R14, 0x1, PT ;  /* 0x000000010e00780c */ /* 0x004fe20003f62070 */
[----:B------:R-:W-:Y:S01]  /*0620*/  IMAD.IADD R3, R3, 0x1, -R0 ;  /* 0x0000000103037824 */ /* 0x000fe200078e0a00 */
[----:B------:R-:W-:Y:S01]  /*0630*/  LOP3.LUT R19, R8, 0xc, R19, 0x78, !PT ;  /* 0x0000000c08137812 */ /* 0x000fe200078e7813 */
[----:B0-----:R-:W-:Y:S02]  /*0640*/  IMAD.MOV R20, RZ, RZ, -R13 ;  /* 0x000000ffff147224 */ /* 0x001fe400078e0a0d */
[----:B------:R-:W-:Y:S01]  /*0650*/  VIADD R8, R2, 0xffffffff ;  /* 0xffffffff02087836 */ /* 0x000fe20000000000 */
[----:B-1----:R-:W-:Y:S01]  /*0660*/  @!UP0 ULEA UR6, UR7, UR6, 0x18 ;  /* 0x0000000607068291 */ /* 0x002fe2000f8ec03f */
[----:B------:R-:W-:Y:S01]  /*0670*/  ISETP.NE.AND P1, PT, R3, 0x3, PT ;  /* 0x000000030300780c */ /* 0x000fe20003f25270 */
[----:B------:R-:W-:Y:S01]  /*0680*/  VOTEU.ALL UP0, P0 ;  /* 0x00000000003f7886 */ /* 0x000fe20000000000 */
[----:B------:R-:W-:Y:S01]  /*0690*/  ISETP.LT.U32.AND P0, PT, R19, 0x8, !P2 ;  /* 0x000000081300780c */ /* 0x000fe20005701070 */
[----:B----4-:R-:W-:Y:S01]  /*06a0*/  IMAD.MOV R7, RZ, RZ, -R10 ;  /* 0x000000ffff077224 */ /* 0x010fe200078e0a0a */
[----:B------:R-:W-:-:S02]  /*06b0*/  ISETP.EQ.OR P1, PT, R3, RZ, !P1 ;  /* 0x000000ff0300720c */ /* 0x000fc40004f22670 */
[----:B------:R-:W-:Y:S01]  /*06c0*/  ISETP.GE.U32.AND P5, PT, R8, 0x2, PT ;  /* 0x000000020800780c */ /* 0x000fe20003fa6070 */
[----:B-----5:R-:W-:Y:S01]  /*06d0*/  IMAD R0, R9, R20, R4 ;  /* 0x0000001409007224 */ /* 0x020fe200078e0204 */
[----:B------:R-:W-:Y:S01]  /*06e0*/  ISETP.EQ.AND P1, PT, R2, RZ, P1 ;  /* 0x000000ff0200720c */ /* 0x000fe20000f22270 */
[----:B---3--:R-:W-:Y:S01]  /*06f0*/  IMAD R7, R12, R7, UR8 ;  /* 0x000000080c077e24 */ /* 0x008fe2000f8e0207 */
[----:B------:R-:W-:Y:S01]  /*0700*/  ISETP.NE.AND P2, PT, R2, RZ, PT ;  /* 0x000000ff0200720c */ /* 0x000fe20003f45270 */
[----:B------:R-:W0:Y:S02]  /*0710*/  FENCE.VIEW.ASYNC.S ;  /* 0x00000000000073c6 */ /* 0x000e240000000000 */
[----:B0-----:R0:W1:Y:S01]  /*0720*/  @!UP0 SYNCS.EXCH.64 URZ, [UR6+0x80], UR4 ;  /* 0x00008004063f85b2 */ /* 0x0010620008000100 */
[----:B------:R-:W-:Y:S02]  /*0730*/  ISETP.NE.AND P4, PT, R0, R19, PT ;  /* 0x000000130000720c */ /* 0x000fe40003f85270 */
[----:B------:R-:W-:-:S02]  /*0740*/  SEL R18, RZ, 0x1, !P1 ;  /* 0x00000001ff127807 */ /* 0x000fc40004800000 */
[----:B------:R-:W-:Y:S02]  /*0750*/  ISETP.EQ.OR P4, PT, R7, RZ, !P4 ;  /* 0x000000ff0700720c */ /* 0x000fe40006782670 */
[----:B------:R-:W-:Y:S02]  /*0760*/  LOP3.LUT R0, R94, 0x7f, RZ, 0xc0, !PT ;  /* 0x0000007f5e007812 */ /* 0x000fe400078ec0ff */
[----:B------:R-:W-:Y:S02]  /*0770*/  PLOP3.LUT P0, PT, P0, P4, PT, 0x80, 0x0 ;  /* 0x000000000000781c */ /* 0x000fe40000709070 */
[----:B------:R-:W-:Y:S02]  /*0780*/  SEL R18, R18, 0x2, P5 ;  /* 0x0000000212127807 */ /* 0x000fe40002800000 */
[----:B------:R-:W-:Y:S01]  /*0790*/  P2R R102, PR, RZ, 0x1 ;  /* 0x00000001ff667803 */ /* 0x000fe20000000000 */
[----:B------:R0:W2:Y:S01]  /*07a0*/  @!UP1 SYNCS.EXCH.64 URZ, [UR6+0x88], UR4 ;  /* 0x00008804063f95b2 */ /* 0x0000a20008000100 */
[----:B------:R-:W-:Y:S01]  /*07b0*/  NOP ;  /* 0x0000000000007918 */ /* 0x000fe20000000000 */
[----:B------:R-:W-:Y:S06]  /*07c0*/  @!P3 BRA `(.L_x_3) ;  /* 0x000000000008b947 */ /* 0x000fec0003800000 */
[----:B-12---:R-:W-:Y:S01]  /*07d0*/  UCGABAR_ARV ;  /* 0x00000000000079c7 */ /* 0x006fe20008000000 */
[----:B------:R-:W-:Y:S05]  /*07e0*/  BRA `(.L_x_4) ;  /* 0x0000000000047947 */ /* 0x000fea0003800000 */
.L_x_3:
[----:B-12---:R-:W-:Y:S01]  /*07f0*/  NOP ;  /* 0x0000000000007918 */ /* 0x006fe20000000000 */
.L_x_4:
[----:B------:R-:W1:Y:S01]  /*0800*/  LDC R2, c[0x0][0x65c] ;  /* 0x00019700ff027b82 */ /* 0x000e620000000800 */
[----:B------:R-:W-:Y:S02]  /*0810*/  IMAD.U32 R10, RZ, RZ, UR8 ;  /* 0x00000008ff0a7e24 */ /* 0x000fe4000f8e00ff */
[----:B------:R-:W-:Y:S01]  /*0820*/  IMAD.MOV.U32 R11, RZ, RZ, RZ ;  /* 0x000000ffff0b7224 */ /* 0x000fe200078e00ff */
[----:B-1----:R-:W-:-:S04]  /*0830*/  ISETP.NE.AND P1, PT, R2, 0x1, PT ;  /* 0x000000010200780c */ /* 0x002fc80003f25270 */
[----:B------:R-:W-:-:S09]  /*0840*/  P2R R5, PR, RZ, 0x2 ;  /* 0x00000002ff057803 */ /* 0x000fd20000000000 */
[----:B------:R-:W1:Y:S01]  /*0850*/  @P1 LDC R17, c[0x0][0x10] ;  /* 0x00000400ff111b82 */ /* 0x000e620000000800 */
[----:B------:R-:W-:Y:S02]  /*0860*/  @P1 IMAD.MOV.U32 R5, RZ, RZ, RZ ;  /* 0x000000ffff051224 */ /* 0x000fe400078e00ff */
[----:B------:R-:W-:-:S05]  /*0870*/  @P1 IMAD.MOV.U32 R15, RZ, RZ, RZ ;  /* 0x000000ffff0f1224 */ /* 0x000fca00078e00ff */
[----:B------:R-:W2:Y:S01]  /*0880*/  @!P1 LDC R13, c[0x0][0xc] ;  /* 0x00000300ff0d9b82 */ /* 0x000ea20000000800 */
[----:B0-----:R-:W-:Y:S01]  /*0890*/  ULDC UR4, c[0x0][0xc] ;  /* 0x0000030000047ab9 */ /* 0x001fe20000000800 */
[----:B------:R-:W-:Y:S01]  /*08a0*/  ULDC UR5, c[0x0][0x10] ;  /* 0x0000040000057ab9 */ /* 0x000fe20000000800 */
[----:B------:R-:W-:Y:S01]  /*08b0*/  ULDC UR6, c[0x0][0x14] ;  /* 0x0000050000067ab9 */ /* 0x000fe20000000800 */
[----:B------:R-:W-:-:S04]  /*08c0*/  UIMAD.WIDE.U32 UR4, UR4, UR5, URZ ;  /* 0x00000005040472a5 */ /* 0x000fc8000f8e003f */
[----:B------:R-:W-:Y:S02]  /*08d0*/  UIMAD.WIDE.U32 UR36, UR4, UR6, URZ ;  /* 0x00000006042472a5 */ /* 0x000fe4000f8e003f */
[----:B------:R-:W-:-:S04]  /*08e0*/  UIMAD UR42, UR5, UR6, URZ ;  /* 0x00000006052a72a4 */ /* 0x000fc8000f8e023f */
[----:B------:R-:W-:Y:S01]  /*08f0*/  UIADD3 UR42, UR37, UR42, URZ ;  /* 0x0000002a252a7290 */ /* 0x000fe2000fffe03f */
[----:B-1----:R-:W-:-:S04]  /*0900*/  @P1 IMAD.WIDE.U32 R16, R17, UR8, R4 ;  /* 0x0000000811101c25 */ /* 0x002fc8000f8e0004 */
[----:B------:R-:W-:Y:S02]  /*0910*/  @P1 IMAD.IADD R17, R17, 0x1, R15 ;  /* 0x0000000111111824 */ /* 0x000fe400078e020f */
[----:B--2---:R-:W-:-:S04]  /*0920*/  @!P1 IMAD.WIDE.U32 R10, R4, R13, R10 ;  /* 0x0000000d040a9225 */ /* 0x004fc800078e000a */
[----:B------:R-:W-:Y:S02]  /*0930*/  @!P1 IMAD.MOV.U32 R16, RZ, RZ, R10 ;  /* 0x000000ffff109224 */ /* 0x000fe400078e000a */
[----:B------:R-:W-:Y:S01]  /*0940*/  @!P1 IMAD.MOV.U32 R17, RZ, RZ, R11 ;  /* 0x000000ffff119224 */ /* 0x000fe200078e000b */
[----:B------:R-:W-:Y:S06]  /*0950*/  @!P3 BRA `(.L_x_5) ;  /* 0x00000000000cb947 */ /* 0x000fec0003800000 */
[----:B------:R-:W-:Y:S01]  /*0960*/  UCGABAR_WAIT ;  /* 0x0000000000007dc7 */ /* 0x000fe20008000000 */
[----:B------:R-:W-:Y:S01]  /*0970*/  CCTL.IVALL ;  /* 0x00000000ff00798f */ /* 0x000fe20002000000 */
[----:B------:R-:W-:Y:S05]  /*0980*/  BRA `(.L_x_6) ;  /* 0x0000000000047947 */ /* 0x000fea0003800000 */
.L_x_5:
[----:B------:R-:W-:Y:S06]  /*0990*/  BAR.SYNC.DEFER_BLOCKING 0x0 ;  /* 0x0000000000007b1d */ /* 0x000fec0000010000 */
.L_x_6:
[----:B------:R-:W-:Y:S05]  /*09a0*/  @!P2 BRA `(.L_x_7) ;  /* 0x0000005c00aca947 */ /* 0x000fea0003800000 */
[----:B------:R-:W-:-:S13]  /*09b0*/  ISETP.GT.U32.AND P0, PT, R8, 0x1, PT ;  /* 0x000000010800780c */ /* 0x000fda0003f04070 */
[----:B------:R-:W-:Y:S05]  /*09c0*/  @P0 EXIT ;  /* 0x000000000000094d */ /* 0x000fea0003800000 */
[----:B------:R-:W-:Y:S01]  /*09d0*/  ULDC.64 UR4, c[0x0][0x650] ;  /* 0x0001940000047ab9 */ /* 0x000fe20000000a00 */
[----:B------:R-:W-:Y:S01]  /*09e0*/  PRMT R3, RZ, 0x7610, R3 ;  /* 0x00007610ff037816 */ /* 0x000fe20000000003 */
[----:B------:R-:W-:Y:S01]  /*09f0*/  IMAD.MOV.U32 R101, RZ, RZ, -0x1 ;  /* 0xffffffffff657424 */ /* 0x000fe200078e00ff */
[----:B------:R-:W-:Y:S01]  /*0a00*/  ISETP.GE.U32.AND P0, PT, R16, UR4, PT ;  /* 0x0000000410007c0c */ /* 0x000fe2000bf06070 */
[----:B------:R-:W-:Y:S02]  /*0a10*/  IMAD.MOV.U32 R100, RZ, RZ, -0x1 ;  /* 0xffffffffff647424 */ /* 0x000fe400078e00ff */
[----:B------:R-:W-:Y:S01]  /*0a20*/  IMAD.MOV.U32 R99, RZ, RZ, -0x1 ;  /* 0xffffffffff637424 */ /* 0x000fe200078e00ff */
[----:B------:R-:W-:-:S13]  /*0a30*/  ISETP.GE.U32.AND.EX P0, PT, R17, UR5, PT, P0 ;  /* 0x0000000511007c0c */ /* 0x000fda000bf06100 */
[----:B------:R-:W-:Y:S05]  /*0a40*/  @P0 BRA `(.L_x_8) ;  /* 0x0000000400280947 */ /* 0x000fea0003800000 */
[----:B------:R-:W0:Y:S01]  /*0a50*/  LDC.64 R22, c[0x0][0x628] ;  /* 0x00018a00ff167b82 */ /* 0x000e220000000a00 */
[----:B------:R-:W-:Y:S02]  /*0a60*/  IMAD.MOV.U32 R10, RZ, RZ, R16 ;  /* 0x000000ffff0a7224 */ /* 0x000fe400078e0010 */
[----:B------:R-:W-:-:S05]  /*0a70*/  IMAD.MOV.U32 R11, RZ, RZ, R17 ;  /* 0x000000ffff0b7224 */ /* 0x000fca00078e0011 */
[----:B------:R-:W1:Y:S08]  /*0a80*/  LDC R8, c[0x0][0x630] ;  /* 0x00018c00ff087b82 */ /* 0x000e700000000800 */
[----:B------:R-:W2:Y:S01]  /*0a90*/  LDC.64 R24, c[0x0][0x620] ;  /* 0x00018800ff187b82 */ /* 0x000ea20000000a00 */
[----:B0-----:R-:W-:-:S04]  /*0aa0*/  ISETP.NE.U32.AND P0, PT, R22, RZ, PT ;  /* 0x000000ff1600720c */ /* 0x001fc80003f05070 */
[----:B------:R-:W-:-:S13]  /*0ab0*/  ISETP.NE.AND.EX P0, PT, R23, RZ, PT, P0 ;  /* 0x000000ff1700720c */ /* 0x000fda0003f05300 */
[----:B-12---:R-:W-:Y:S05]  /*0ac0*/  @!P0 BRA `(.L_x_9) ;  /* 0x0000000000288947 */ /* 0x006fea0003800000 */
[----:B------:R-:W0:Y:S02]  /*0ad0*/  LDC R3, c[0x0][0x634] ;  /* 0x00018d00ff037b82 */ /* 0x000e240000000800 */
[----:B0-----:R-:W-:-:S05]  /*0ae0*/  IADD3 R3, P0, R16, R3, RZ ;  /* 0x0000000310037210 */ /* 0x001fca0007f1e0ff */
[----:B------:R-:W-:-:S04]  /*0af0*/  IMAD.X R21, RZ, RZ, R17, P0 ;  /* 0x000000ffff157224 */ /* 0x000fc800000e0611 */
[----:B------:R-:W-:-:S04]  /*0b00*/  IMAD.WIDE.U32 R10, R21, R22, RZ ;  /* 0x00000016150a7225 */ /* 0x000fc800078e00ff */
[----:B------:R-:W-:-:S04]  /*0b10*/  IMAD.WIDE.U32 R12, P0, R3, R23, R10 ;  /* 0x00000017030c7225 */ /* 0x000fc8000780000a */
[----:B------:R-:W-:-:S04]  /*0b20*/  IMAD.WIDE.U32 R10, R3, R22, RZ ;  /* 0x00000016030a7225 */ /* 0x000fc800078e00ff */
[----:B------:R-:W-:Y:S01]  /*0b30*/  IMAD.X R15, RZ, RZ, RZ, P0 ;  /* 0x000000ffff0f7224 */ /* 0x000fe200000e06ff */
[----:B------:R-:W-:Y:S01]  /*0b40*/  IADD3 RZ, P0, R11, R12, RZ ;  /* 0x0000000c0bff7210 */ /* 0x000fe20007f1e0ff */
[----:B------:R-:W-:-:S04]  /*0b50*/  IMAD.MOV.U32 R14, RZ, RZ, R13 ;  /* 0x000000ffff0e7224 */ /* 0x000fc800078e000d */
[----:B------:R-:W-:-:S08]  /*0b60*/  IMAD.WIDE.U32.X R10, R21, R23, R14, P0 ;  /* 0x00000017150a7225 */ /* 0x000fd000000e040e */
.L_x_9:
[----:B------:R-:W0:Y:S01]  /*0b70*/  LDC.64 R28, c[0x0][0x640] ;  /* 0x00019000ff1c7b82 */ /* 0x000e220000000a00 */
[-CC-:B------:R-:W-:Y:S01]  /*0b80*/  SHF.R.U64 R99, R10, R8.reuse, R11.reuse ;  /* 0x000000080a637219 */ /* 0x180fe2000000120b */
[----:B------:R-:W-:Y:S01]  /*0b90*/  IMAD.MOV.U32 R23, RZ, RZ, 0x1 ;  /* 0x00000001ff177424 */ /* 0x000fe200078e00ff */
[----:B------:R-:W-:Y:S02]  /*0ba0*/  SHF.R.U32.HI R3, RZ, R8, R11 ;  /* 0x00000008ff037219 */ /* 0x000fe4000001160b */
[----:B------:R-:W-:-:S03]  /*0bb0*/  IADD3 R5, P0, RZ, -R99, RZ ;  /* 0x80000063ff057210 */ /* 0x000fc60007f1e0ff */
[----:B------:R-:W1:Y:S02]  /*0bc0*/  LDC R12, c[0x0][0x618] ;  /* 0x00018600ff0c7b82 */ /* 0x000e640000000800 */
[----:B------:R-:W-:Y:S02]  /*0bd0*/  IMAD.X R3, RZ, RZ, ~R3, P0 ;  /* 0x000000ffff037224 */ /* 0x000fe400000e0e03 */
[----:B------:R-:W-:-:S04]  /*0be0*/  IMAD.WIDE.U32 R10, R5, R24, R16 ;  /* 0x00000018050a7225 */ /* 0x000fc800078e0010 */
[----:B------:R-:W2:Y:S01]  /*0bf0*/  LDC R22, c[0x0][0x608] ;  /* 0x00018200ff167b82 */ /* 0x000ea20000000800 */
[----:B------:R-:W-:Y:S02]  /*0c00*/  IMAD R8, R3, R24, RZ ;  /* 0x0000001803087224 */ /* 0x000fe400078e02ff */
[----:B------:R-:W-:Y:S02]  /*0c10*/  IMAD.MOV.U32 R3, RZ, RZ, -0x1 ;  /* 0xffffffffff037424 */ /* 0x000fe400078e00ff */
[----:B------:R-:W-:-:S03]  /*0c20*/  IMAD R5, R5, R25, R8 ;  /* 0x0000001905057224 */ /* 0x000fc600078e0208 */
[----:B------:R-:W3:Y:S01]  /*0c30*/  LDC R26, c[0x0][0x658] ;  /* 0x00019600ff1a7b82 */ /* 0x000ee20000000800 */
[----:B------:R-:W-:Y:S01]  /*0c40*/  IMAD.IADD R5, R11, 0x1, R5 ;  /* 0x000000010b057824 */ /* 0x000fe200078e0205 */
[----:B0-----:R-:W-:-:S04]  /*0c50*/  ISETP.NE.U32.AND P0, PT, R28, RZ, PT ;  /* 0x000000ff1c00720c */ /* 0x001fc80003f05070 */
[----:B------:R-:W-:Y:S02]  /*0c60*/  ISETP.NE.AND.EX P0, PT, R29, RZ, PT, P0 ;  /* 0x000000ff1d00720c */ /* 0x000fe40003f05300 */
[----:B------:R-:W0:Y:S01]  /*0c70*/  LDC R24, c[0x0][0x600] ;  /* 0x00018000ff187b82 */ /* 0x000e220000000800 */
[-CC-:B-1----:R-:W-:Y:S02]  /*0c80*/  SHF.R.U64 R14, R10, R12.reuse, R5.reuse ;  /* 0x0000000c0a0e7219 */ /* 0x182fe40000001205 */
[----:B------:R-:W-:-:S05]  /*0c90*/  SHF.R.U32.HI R5, RZ, R12, R5 ;  /* 0x0000000cff057219 */ /* 0x000fca0000011605 */
[----:B------:R-:W1:Y:S01]  /*0ca0*/  LDC R15, c[0x0][0x648] ;  /* 0x00019200ff0f7b82 */ /* 0x000e620000000800 */
[-CC-:B--2---:R-:W-:Y:S02]  /*0cb0*/  SHF.R.U64 R27, R14, R22.reuse, R5.reuse ;  /* 0x000000160e1b7219 */ /* 0x184fe40000001205 */
[----:B------:R-:W-:Y:S01]  /*0cc0*/  SHF.R.U32.HI R5, RZ, R22, R5 ;  /* 0x00000016ff057219 */ /* 0x000fe20000011605 */
[----:B------:R-:W-:-:S04]  /*0cd0*/  IMAD R22, R9, R20, R4 ;  /* 0x0000001409167224 */ /* 0x000fc800078e0204 */
[----:B------:R-:W2:Y:S01]  /*0ce0*/  LDC R21, c[0x0][0x638] ;  /* 0x00018e00ff157b82 */ /* 0x000ea20000000800 */
[-CC-:B---3--:R-:W-:Y:S02]  /*0cf0*/  SHF.R.U64 R20, R27, R26.reuse, R5.reuse ;  /* 0x0000001a1b147219 */ /* 0x188fe40000001205 */
[-C--:B------:R-:W-:Y:S02]  /*0d00*/  SHF.L.U32 R3, R3, R26.reuse, RZ ;  /* 0x0000001a03037219 */ /* 0x080fe400000006ff */
[----:B------:R-:W-:Y:S01]  /*0d10*/  SHF.R.U32.HI R5, RZ, R26, R5 ;  /* 0x0000001aff057219 */ /* 0x000fe20000011605 */
[----:B------:R-:W-:Y:S01]  /*0d20*/  IMAD.MOV.U32 R4, RZ, RZ, R20 ;  /* 0x000000ffff047224 */ /* 0x000fe200078e0014 */
[----:B------:R-:W-:Y:S01]  /*0d30*/  LOP3.LUT R12, RZ, R3, RZ, 0x33, !PT ;  /* 0x00000003ff0c7212 */ /* 0x000fe200078e33ff */
[----:B------:R-:W3:Y:S01]  /*0d40*/  LDC R25, c[0x0][0x610] ;  /* 0x00018400ff197b82 */ /* 0x000ee20000000800 */
[----:B------:R-:W-:Y:S05]  /*0d50*/  @!P0 BRA `(.L_x_10) ;  /* 0x0000000000288947 */ /* 0x000fea0003800000 */
[----:B------:R-:W4:Y:S02]  /*0d60*/  LDC R3, c[0x0][0x64c] ;  /* 0x00019300ff037b82 */ /* 0x000f240000000800 */
[----:B----4-:R-:W-:-:S05]  /*0d70*/  IADD3 R3, P0, R20, R3, RZ ;  /* 0x0000000314037210 */ /* 0x010fca0007f1e0ff */
        /* <DEDUP_REMOVED lines=8> */
.L_x_10:
[----:B-1----:R-:W-:Y:S01]  /*0e00*/  SHF.R.U64 R4, R4, R15, R5 ;  /* 0x0000000f04047219 */ /* 0x002fe20000001205 */
[----:B0-----:R-:W-:Y:S01]  /*0e10*/  VIADD R5, R24, 0xffffffff ;  /* 0xffffffff18057836 */ /* 0x001fe20000000000 */
[----:B------:R-:W-:Y:S02]  /*0e20*/  SHF.L.U32 R3, R23, R26, RZ ;  /* 0x0000001a17037219 */ /* 0x000fe400000006ff */
[----:B------:R-:W-:Y:S01]  /*0e30*/  LOP3.LUT R12, R27, R12, RZ, 0xc0, !PT ;  /* 0x0000000c1b0c7212 */ /* 0x000fe200078ec0ff */
[----:B------:R-:W-:Y:S01]  /*0e40*/  IMAD.MOV R8, RZ, RZ, -R4 ;  /* 0x000000ffff087224 */ /* 0x000fe200078e0a04 */
[----:B------:R-:W-:-:S03]  /*0e50*/  SEL R7, R7, R22, !P1 ;  /* 0x0000001607077207 */ /* 0x000fc60004800000 */
[----:B------:R-:W-:Y:S01]  /*0e60*/  IMAD R12, R3, R4, R12 ;  /* 0x00000004030c7224 */ /* 0x000fe200078e020c */
[----:B------:R-:W-:Y:S01]  /*0e70*/  LOP3.LUT R4, R14, R5, RZ, 0xc0, !PT ;  /* 0x000000050e047212 */ /* 0x000fe200078ec0ff */
[----:B--2---:R-:W-:Y:S02]  /*0e80*/  IMAD R3, R8, R21, R20 ;  /* 0x0000001508037224 */ /* 0x004fe400078e0214 */
[----:B---3--:R-:W-:Y:S02]  /*0e90*/  IMAD R7, R12, R25, R7 ;  /* 0x000000190c077224 */ /* 0x008fe400078e0207 */
[----:B------:R-:W-:Y:S02]  /*0ea0*/  IMAD.MOV.U32 R5, RZ, RZ, 0x1 ;  /* 0x00000001ff057424 */ /* 0x000fe400078e00ff */
[----:B------:R-:W-:-:S03]  /*0eb0*/  IMAD R4, R3, R24, R4 ;  /* 0x0000001803047224 */ /* 0x000fc600078e0204 */
[----:B------:R-:W-:Y:S02]  /*0ec0*/  PRMT R3, R5, 0x7610, R3 ;  /* 0x0000761005037816 */ /* 0x000fe40000000003 */
[----:B------:R-:W-:Y:S02]  /*0ed0*/  SEL R100, R4, R7, !P1 ;  /* 0x0000000704647207 */ /* 0x000fe40004800000 */
[----:B------:R-:W-:-:S07]  /*0ee0*/  SEL R101, R7, R4, !P1 ;  /* 0x0000000407657207 */ /* 0x000fce0004800000 */
.L_x_8:
[----:B------:R-:W-:-:S08]  /*0ef0*/  NOP ;  /* 0x0000000000007918 */ /* 0x000fd00000000000 */
[----:B------:R-:W0:Y:S02]  /*0f00*/  USETMAXREG.TRY_ALLOC.CTAPOOL UP0, 0xe8 ;  /* 0x000000e8000079c8 */ /* 0x000e240008000600 */
[----:B0-----:R-:W-:-:S13]  /*0f10*/  PLOP3.LUT P0, PT, PT, PT, UP0, 0x80, 0x0 ;  /* 0x000000000000781c */ /* 0x001fda0003f0f008 */
[----:B------:R-:W-:Y:S05]  /*0f20*/  @!P0 BRA `(.L_x_8) ;  /* 0xfffffffc00f08947 */ /* 0x000fea000383ffff */
[----:B------:R-:W-:Y:S01]  /*0f30*/  ULDC.64 UR4, c[0x0][0x598] ;  /* 0x0001660000047ab9 */ /* 0x000fe20000000a00 */
[----:B------:R-:W-:Y:S01]  /*0f40*/  ULDC.64 UR38, c[0x0][0x208] ;  /* 0x0000820000267ab9 */ /* 0x000fe20000000a00 */
[----:B------:R-:W-:-:S04]  /*0f50*/  ISETP.NE.U32.AND P0, PT, RZ, UR4, PT ;  /* 0x00000004ff007c0c */ /* 0x000fc8000bf05070 */
[----:B------:R-:W-:-:S13]  /*0f60*/  ISETP.NE.AND.EX P0, PT, RZ, UR5, PT, P0 ;  /* 0x00000005ff007c0c */ /* 0x000fda000bf05300 */
[----:B------:R-:W-:Y:S05]  /*0f70*/  @!P0 BRA `(.L_x_11) ;  /* 0x00000000001c8947 */ /* 0x000fea0003800000 */
[----:B------:R-:W0:Y:S02]  /*0f80*/  LDC.64 R4, c[0x0][0x598] ;  /* 0x00016600ff047b82 */ /* 0x000e240000000a00 */
[----:B0-----:R-:W2:Y:S02]  /*0f90*/  LDG.E.64 R4, desc[UR38][R4.64] ;  /* 0x0000002604047981 */ /* 0x001ea4000c1e1b00 */
[----:B--2---:R-:W-:-:S04]  /*0fa0*/  ISETP.NE.U32.AND P0, PT, R4, RZ, PT ;  /* 0x000000ff0400720c */ /* 0x004fc80003f05070 */
[----:B------:R-:W-:-:S13]  /*0fb0*/  ISETP.NE.AND.EX P0, PT, R5, RZ, PT, P0 ;  /* 0x000000ff0500720c */ /* 0x000fda0003f05300 */
[----:B------:R-:W-:Y:S05]  /*0fc0*/  @!P0 BRA `(.L_x_11) ;  /* 0x0000000000088947 */ /* 0x000fea0003800000 */
[----:B------:R0:W5:Y:S01]  /*0fd0*/  LD.E R88, desc[UR38][R4.64] ;  /* 0x0000002604587980 */ /* 0x000162000c101900 */
[----:B------:R-:W-:Y:S05]  /*0fe0*/  BRA `(.L_x_12) ;  /* 0x0000000000247947 */ /* 0x000fea0003800000 */
.L_x_11:
[----:B------:R-:W-:Y:S02]  /*0ff0*/  ULDC.64 UR4, c[0x0][0x588] ;  /* 0x0001620000047ab9 */ /* 0x000fe40000000a00 */
[----:B------:R-:W-:-:S04]  /*1000*/  ISETP.NE.U32.AND P0, PT, RZ, UR4, PT ;  /* 0x00000004ff007c0c */ /* 0x000fc8000bf05070 */
[----:B------:R-:W-:-:S13]  /*1010*/  ISETP.NE.AND.EX P0, PT, RZ, UR5, PT, P0 ;  /* 0x00000005ff007c0c */ /* 0x000fda000bf05300 */
[----:B------:R-:W-:Y:S05]  /*1020*/  @!P0 BRA `(.L_x_13) ;  /* 0x00000000000c8947 */ /* 0x000fea0003800000 */
[----:B------:R-:W0:Y:S02]  /*1030*/  LDC.64 R88, c[0x0][0x588] ;  /* 0x00016200ff587b82 */ /* 0x000e240000000a00 */
[----:B0-----:R1:W5:Y:S01]  /*1040*/  LDG.E R88, desc[UR38][R88.64] ;  /* 0x0000002658587981 */ /* 0x001362000c1e1900 */
[----:B------:R-:W-:Y:S05]  /*1050*/  BRA `(.L_x_12) ;  /* 0x0000000000087947 */ /* 0x000fea0003800000 */
.L_x_13:
[----:B------:R-:W-:Y:S02]  /*1060*/  ULDC UR4, c[0x0][0x580] ;  /* 0x0001600000047ab9 */ /* 0x000fe40000000800 */
[----:B------:R-:W-:-:S07]  /*1070*/  IMAD.U32 R88, RZ, RZ, UR4 ;  /* 0x00000004ff587e24 */ /* 0x000fce000f8e00ff */
.L_x_12:
[----:B------:R-:W-:Y:S02]  /*1080*/  ULDC.64 UR4, c[0x0][0x5a0] ;  /* 0x0001680000047ab9 */ /* 0x000fe40000000a00 */
[----:B------:R-:W-:-:S04]  /*1090*/  ISETP.NE.U32.AND P0, PT, RZ, UR4, PT ;  /* 0x00000004ff007c0c */ /* 0x000fc8000bf05070 */
[----:B------:R-:W-:-:S13]  /*10a0*/  ISETP.NE.AND.EX P0, PT, RZ, UR5, PT, P0 ;  /* 0x00000005ff007c0c */ /* 0x000fda000bf05300 */
[----:B------:R-:W-:Y:S05]  /*10b0*/  @!P0 BRA `(.L_x_14) ;  /* 0x00000000001c8947 */ /* 0x000fea0003800000 */
[----:B0-----:R-:W0:Y:S02]  /*10c0*/  LDC.64 R4, c[0x0][0x5a0] ;  /* 0x00016800ff047b82 */ /* 0x001e240000000a00 */
[----:B0-----:R-:W2:Y:S02]  /*10d0*/  LDG.E.64 R4, desc[UR38][R4.64] ;  /* 0x0000002604047981 */ /* 0x001ea4000c1e1b00 */
[----:B--2---:R-:W-:-:S04]  /*10e0*/  ISETP.NE.U32.AND P0, PT, R4, RZ, PT ;  /* 0x000000ff0400720c */ /* 0x004fc80003f05070 */
[----:B------:R-:W-:-:S13]  /*10f0*/  ISETP.NE.AND.EX P0, PT, R5, RZ, PT, P0 ;  /* 0x000000ff0500720c */ /* 0x000fda0003f05300 */
[----:B------:R-:W-:Y:S05]  /*1100*/  @!P0 BRA `(.L_x_14) ;  /* 0x0000000000088947 */ /* 0x000fea0003800000 */
[----:B-1----:R0:W5:Y:S01]  /*1110*/  LD.E R89, desc[UR38][R4.64] ;  /* 0x0000002604597980 */ /* 0x002162000c101900 */
[----:B------:R-:W-:Y:S05]  /*1120*/  BRA `(.L_x_15) ;  /* 0x0000000000247947 */ /* 0x000fea0003800000 */
.L_x_14:
[----:B------:R-:W-:Y:S02]  /*1130*/  ULDC.64 UR4, c[0x0][0x590] ;  /* 0x0001640000047ab9 */ /* 0x000fe40000000a00 */
[----:B------:R-:W-:-:S04]  /*1140*/  ISETP.NE.U32.AND P0, PT, RZ, UR4, PT ;  /* 0x00000004ff007c0c */ /* 0x000fc8000bf05070 */
[----:B------:R-:W-:-:S13]  /*1150*/  ISETP.NE.AND.EX P0, PT, RZ, UR5, PT, P0 ;  /* 0x00000005ff007c0c */ /* 0x000fda000bf05300 */
[----:B------:R-:W-:Y:S05]  /*1160*/  @!P0 BRA `(.L_x_16) ;  /* 0x00000000000c8947 */ /* 0x000fea0003800000 */
[----:B0-----:R-:W1:Y:S02]  /*1170*/  LDC.64 R4, c[0x0][0x590] ;  /* 0x00016400ff047b82 */ /* 0x001e640000000a00 */
[----:B-1----:R1:W5:Y:S01]  /*1180*/  LDG.E R89, desc[UR38][R4.64] ;  /* 0x0000002604597981 */ /* 0x002362000c1e1900 */
[----:B------:R-:W-:Y:S05]  /*1190*/  BRA `(.L_x_15) ;  /* 0x0000000000087947 */ /* 0x000fea0003800000 */
.L_x_16:
[----:B------:R-:W-:Y:S02]  /*11a0*/  ULDC UR4, c[0x0][0x584] ;  /* 0x0001610000047ab9 */ /* 0x000fe40000000800 */
[----:B-1----:R-:W-:-:S07]  /*11b0*/  IMAD.U32 R89, RZ, RZ, UR4 ;  /* 0x00000004ff597e24 */ /* 0x002fce000f8e00ff */
.L_x_15:
[----:B------:R-:W-:-:S13]  /*11c0*/  LOP3.LUT P0, RZ, R3, 0xff, RZ, 0xc0, !PT ;  /* 0x000000ff03ff7812 */ /* 0x000fda000780c0ff */
[----:B------:R-:W-:Y:S05]  /*11d0*/  @!P0 EXIT ;  /* 0x000000000000894d */ /* 0x000fea0003800000 */
[----:B------:R-:W2:Y:S01]  /*11e0*/  LDC R92, c[0x0][0x658] ;  /* 0x00019600ff5c7b82 */ /* 0x000ea20000000800 */
[----:B------:R-:W-:Y:S01]  /*11f0*/  ULDC.64 UR6, c[0x0][0x288] ;  /* 0x0000a20000067ab9 */ /* 0x000fe20000000a00 */
[----:B------:R-:W-:Y:S01]  /*1200*/  LOP3.LUT R6, R6, 0x1, RZ, 0xc0, !PT ;  /* 0x0000000106067812 */ /* 0x000fe200078ec0ff */
[----:B------:R-:W-:Y:S01]  /*1210*/  UIADD3 UR4, UR7, 0x3f, URZ ;  /* 0x0000003f07047890 */ /* 0x000fe2000fffe03f */
[----:B------:R-:W-:Y:S01]  /*1220*/  SHF.R.U32.HI R3, RZ, 0x2, R94 ;  /* 0x00000002ff037819 */ /* 0x000fe2000001165e */
[----:B01----:R-:W-:Y:S01]  /*1230*/  IMAD.MOV.U32 R5, RZ, RZ, -0x1 ;  /* 0xffffffffff057424 */ /* 0x003fe200078e00ff */
[----:B------:R-:W-:Y:S01]  /*1240*/  SHF.R.U32.HI R0, RZ, 0x1, R0 ;  /* 0x00000001ff007819 */ /* 0x000fe20000011600 */
[----:B------:R-:W-:Y:S01]  /*1250*/  USHF.R.S32.HI UR5, URZ, 0x1f, UR4 ;  /* 0x0000001f3f057899 */ /* 0x000fe20008011404 */
[----:B------:R-:W0:Y:S01]  /*1260*/  LDC.64 R90, c[0x0][0x5c8] ;  /* 0x00017200ff5a7b82 */ /* 0x000e220000000a00 */
[----:B------:R-:W-:Y:S01]  /*1270*/  IMAD.SHL.U32 R22, R6, 0x40, RZ ;  /* 0x0000004006167824 */ /* 0x000fe200078e00ff */
[----:B------:R-:W-:Y:S01]  /*1280*/  LOP3.LUT R3, R3, 0x7, RZ, 0xc0, !PT ;  /* 0x0000000703037812 */ /* 0x000fe200078ec0ff */
[----:B------:R-:W-:Y:S01]  /*1290*/  ULEA.HI UR5, UR5, UR4, URZ, 0x6 ;  /* 0x0000000405057291 */ /* 0x000fe2000f8f303f */
[----:B------:R-:W-:Y:S01]  /*12a0*/  LOP3.LUT R0, R0, 0x30, RZ, 0xc0, !PT ;  /* 0x0000003000007812 */ /* 0x000fe200078ec0ff */
[----:B------:R-:W-:Y:S01]  /*12b0*/  IMAD.MOV.U32 R7, RZ, RZ, 0x1 ;  /* 0x00000001ff077424 */ /* 0x000fe200078e00ff */
[--C-:B------:R-:W-:Y:S01]  /*12c0*/  LOP3.LUT R22, R22, 0x40, R3.reuse, 0xe2, !PT ;  /* 0x0000004016167812 */ /* 0x100fe200078ee203 */
[----:B------:R-:W-:Y:S01]  /*12d0*/  USHF.R.S32.HI UR43, URZ, 0x6, UR5 ;  /* 0x000000063f2b7899 */ /* 0x000fe20008011405 */
[----:B------:R-:W1:Y:S01]  /*12e0*/  LDC R96, c[0x0][0x600] ;  /* 0x00018000ff607b82 */ /* 0x000e620000000800 */
[----:B------:R-:W-:Y:S01]  /*12f0*/  IADD3 R3, RZ, -R0, -R3 ;  /* 0x80000000ff037210 */ /* 0x000fe20007ffe803 */
[----:B------:R-:W-:Y:S01]  /*1300*/  IMAD.U32 R4, RZ, RZ, UR6 ;  /* 0x00000006ff047e24 */ /* 0x000fe2000f8e00ff */
[C---:B------:R-:W-:Y:S01]  /*1310*/  LOP3.LUT R93, R94.reuse, 0x3, RZ, 0xc0, !PT ;  /* 0x000000035e5d7812 */ /* 0x040fe200078ec0ff */
[----:B------:R-:W-:Y:S01]  /*1320*/  UISETP.LT.AND UP0, UPT, UR43, 0x1, UPT ;  /* 0x000000012b00788c */ /* 0x000fe2000bf01270 */
[----:B------:R-:W-:Y:S01]  /*1330*/  LOP3.LUT R95, R94, 0x80, RZ, 0xc0, !PT ;  /* 0x000000805e5f7812 */ /* 0x000fe200078ec0ff */
[----:B------:R-:W-:Y:S01]  /*1340*/  IMAD R3, R6, -0x40, R3 ;  /* 0xffffffc006037824 */ /* 0x000fe200078e0203 */
[----:B------:R-:W-:Y:S01]  /*1350*/  ULDC UR4, c[0x0][0x284] ;  /* 0x0000a10000047ab9 */ /* 0x000fe20000000800 */
[----:B--2---:R-:W-:Y:S01]  /*1360*/  SHF.L.U32 R5, R5, R92, RZ ;  /* 0x0000005c05057219 */ /* 0x004fe200000006ff */
[----:B------:R-:W-:Y:S01]  /*1370*/  USEL UR44, UR43, 0x1, UP0 ;  /* 0x000000012b2c7887 */ /* 0x000fe20008000000 */
[----:B------:R-:W-:Y:S01]  /*1380*/  IMAD R93, R93, -0x2, R4 ;  /* 0xfffffffe5d5d7824 */ /* 0x000fe200078e0204 */
[----:B------:R-:W-:Y:S01]  /*1390*/  LOP3.LUT R22, R22, R0, RZ, 0xfc, !PT ;  /* 0x0000000016167212 */ /* 0x000fe200078efcff */
[----:B------:R-:W-:Y:S01]  /*13a0*/  IMAD.SHL.U32 R94, R94, 0x2, RZ ;  /* 0x000000025e5e7824 */ /* 0x000fe200078e00ff */
[----:B------:R-:W-:Y:S01]  /*13b0*/  SHF.L.U32 R92, R7, R92, RZ ;  /* 0x0000005c075c7219 */ /* 0x000fe200000006ff */
[----:B------:R-:W-:Y:S01]  /*13c0*/  VIADD R98, R3, UR4 ;  /* 0x0000000403627c36 */ /* 0x000fe20008000000 */
[----:B------:R-:W-:Y:S01]  /*13d0*/  LOP3.LUT R103, R18, 0x1, RZ, 0xfc, !PT ;  /* 0x0000000112677812 */ /* 0x000fe200078efcff */
[----:B------:R-:W-:Y:S01]  /*13e0*/  IMAD.MOV.U32 R23, RZ, RZ, RZ ;  /* 0x000000ffff177224 */ /* 0x000fe200078e00ff */
[C---:B0-----:R-:W-:Y:S01]  /*13f0*/  SHF.L.U64.HI R91, R90.reuse, 0x3, R91 ;  /* 0x000000035a5b7819 */ /* 0x041fe2000001025b */
[----:B------:R-:W-:Y:S01]  /*1400*/  IMAD.SHL.U32 R90, R90, 0x8, RZ ;  /* 0x000000085a5a7824 */ /* 0x000fe200078e00ff */
[----:B------:R-:W-:Y:S01]  /*1410*/  SHF.R.U32.HI R95, RZ, 0x7, R95 ;  /* 0x00000007ff5f7819 */ /* 0x000fe2000001165f */
[----:B------:R-:W-:Y:S01]  /*1420*/  UIADD3 UR44, UR43, -UR44, URZ ;  /* 0x8000002c2b2c7290 */ /* 0x000fe2000fffe03f */
[----:B------:R-:W-:Y:S01]  /*1430*/  LOP3.LUT R97, RZ, R5, RZ, 0x33, !PT ;  /* 0x00000005ff617212 */ /* 0x000fe200078e33ff */
[----:B------:R-:W-:Y:S01]  /*1440*/  UMOV UR40, URZ ;  /* 0x0000003f00287c82 */ /* 0x000fe20008000000 */
[----:B------:R-:W-:Y:S01]  /*1450*/  UMOV UR41, URZ ;  /* 0x0000003f00297c82 */ /* 0x000fe20008000000 */
[----:B-1----:R-:W-:-:S08]  /*1460*/  VIADD R96, R96, 0xffffffff ;  /* 0xffffffff60607836 */ /* 0x002fd00000000000 */
.L_x_164:
[----:B0-----:R-:W0:Y:S01]  /*1470*/  SHFL.IDX PT, R0, R95, RZ, 0x1f ;  /* 0x00001fff5f007589 */ /* 0x001e2200000e0000 */
[----:B-1----:R-:W1:Y:S01]  /*1480*/  S2UR UR7, SR_CgaCtaId ;  /* 0x00000000000779c3 */ /* 0x002e620000008800 */
[----:B------:R-:W-:Y:S01]  /*1490*/  UMOV UR6, 0x400 ;  /* 0x0000040000067882 */ /* 0x000fe20000000000 */
[----:B0-----:R-:W-:Y:S01]  /*14a0*/  R2UR UR4, R0 ;  /* 0x00000000000472ca */ /* 0x001fe200000e0000 */
[----:B-1----:R-:W-:-:S12]  /*14b0*/  ULEA UR6, UR7, UR6, 0x18 ;  /* 0x0000000607067291 */ /* 0x002fd8000f8ec03f */
[----:B------:R-:W-:-:S04]  /*14c0*/  ULEA.HI UR5, UR4, UR4, URZ, 0x1 ;  /* 0x0000000404057291 */ /* 0x000fc8000f8f083f */
[----:B------:R-:W-:-:S04]  /*14d0*/  ULOP3.LUT UR5, UR5, 0x7fffe, URZ, 0xc0, !UPT ;  /* 0x0007fffe05057892 */ /* 0x000fc8000f8ec03f */
[----:B------:R-:W-:-:S03]  /*14e0*/  UIADD3 UR5, UR4, -UR5, URZ ;  /* 0x8000000504057290 */ /* 0x000fc6000fffe03f */
[----:B------:R-:W-:Y:S01]  /*14f0*/  ULDC UR4, c[0x0][0x28c] ;  /* 0x0000a30000047ab9 */ /* 0x000fe20000000800 */
[----:B------:R-:W-:Y:S01]  /*1500*/  ULEA UR5, UR5, UR6, 0xd ;  /* 0x0000000605057291 */ /* 0x000fe2000f8e683f */
[----:B------:R-:W-:-:S03]  /*1510*/  ISETP.LT.AND P0, PT, RZ, UR4, PT ;  /* 0x00000004ff007c0c */ /* 0x000fc6000bf01270 */
[----:B------:R-:W-:-:S04]  /*1520*/  UIADD3 UR5, UR5, 0x180, URZ ;  /* 0x0000018005057890 */ /* 0x000fc8000fffe03f */
[----:B------:R-:W-:-:S04]  /*1530*/  USHF.R.U32.HI UR5, URZ, 0x4, UR5 ;  /* 0x000000043f057899 */ /* 0x000fc80008011605 */
[----:B------:R-:W-:-:S04]  /*1540*/  ULOP3.LUT UR5, UR5, 0x3fff, URZ, 0xc0, !UPT ;  /* 0x00003fff05057892 */ /* 0x000fc8000f8ec03f */
[----:B------:R-:W-:Y:S01]  /*1550*/  ULOP3.LUT UR45, UR5, 0x10000, URZ, 0xfc, !UPT ;  /* 0x00010000052d7892 */ /* 0x000fe2000f8efc3f */
[----:B--2345:R-:W-:Y:S11]  /*1560*/  @P0 BRA `(.L_x_17) ;  /* 0x0000000000400947 */ /* 0x03cff60003800000 */
[----:B------:R-:W-:Y:S01]  /*1570*/  MOV R0, 0x0 ;  /* 0x0000000000007802 */ /* 0x000fe20000000f00 */
[----:B------:R-:W-:Y:S01]  /*1580*/  ULDC.64 UR4, c[0x4][0x68] ;  /* 0x01001a0000047ab9 */ /* 0x000fe20000000a00 */
[----:B------:R-:W-:Y:S01]  /*1590*/  ULDC.64 UR6, c[0x4][0x8] ;  /* 0x0100020000067ab9 */ /* 0x000fe20000000a00 */
[----:B------:R-:W-:Y:S01]  /*15a0*/  IMAD.U32 R4, RZ, RZ, UR4 ;  /* 0x00000004ff047e24 */ /* 0x000fe2000f8e00ff */
[----:B------:R0:W1:Y:S01]  /*15b0*/  LDC.64 R14, c[0x4][R0] ;  /* 0x01000000000e7b82 */ /* 0x0000620000000a00 */
[----:B------:R-:W-:Y:S01]  /*15c0*/  IMAD.U32 R5, RZ, RZ, UR5 ;  /* 0x00000005ff057e24 */ /* 0x000fe2000f8e00ff */
[----:B------:R-:W-:Y:S01]  /*15d0*/  ULDC.64 UR4, c[0x4][0x70] ;  /* 0x01001c0000047ab9 */ /* 0x000fe20000000a00 */
[----:B------:R-:W-:Y:S02]  /*15e0*/  IMAD.U32 R10, RZ, RZ, UR6 ;  /* 0x00000006ff0a7e24 */ /* 0x000fe4000f8e00ff */
[----:B------:R-:W-:Y:S02]  /*15f0*/  IMAD.U32 R6, RZ, RZ, UR4 ;  /* 0x00000004ff067e24 */ /* 0x000fe4000f8e00ff */
[----:B------:R-:W-:-:S02]  /*1600*/  IMAD.U32 R7, RZ, RZ, UR5 ;  /* 0x00000005ff077e24 */ /* 0x000fc4000f8e00ff */
[----:B------:R-:W-:Y:S02]  /*1610*/  IMAD.U32 R11, RZ, RZ, UR7 ;  /* 0x00000007ff0b7e24 */ /* 0x000fe4000f8e00ff */
[----:B------:R-:W-:Y:S02]  /*1620*/  IMAD.MOV.U32 R8, RZ, RZ, 0x1e1 ;  /* 0x000001e1ff087424 */ /* 0x000fe400078e00ff */
[----:B------:R-:W-:Y:S02]  /*1630*/  IMAD.MOV.U32 R12, RZ, RZ, 0x1 ;  /* 0x00000001ff0c7424 */ /* 0x000fe400078e00ff */
[----:B0-----:R-:W-:-:S07]  /*1640*/  IMAD.MOV.U32 R13, RZ, RZ, RZ ;  /* 0x000000ffff0d7224 */ /* 0x001fce00078e00ff */
[----:B------:R-:W-:-:S07]  /*1650*/  LEPC R20, `(.L_x_17) ;  /* 0x000000001014794e */ /* 0x000fce0000000000 */
[----:B-1---5:R-:W-:Y:S05]  /*1660*/  CALL.ABS.NOINC R14 ;  /* 0x000000000e007343 */ /* 0x022fea0003c00000 */
.L_x_17:
[----:B------:R-:W-:-:S13]  /*1670*/  ISETP.NE.AND P0, PT, R103, 0x3, PT ;  /* 0x000000036700780c */ /* 0x000fda0003f05270 */
[----:B------:R-:W-:Y:S05]  /*1680*/  @!P0 BRA `(.L_x_18) ;  /* 0x0000000000048947 */ /* 0x000fea0003800000 */
[----:B------:R-:W-:Y:S01]  /*1690*/  BPT.TRAP 0x1 ;  /* 0x000000040000795c */ /* 0x000fe20000300000 */
.L_x_18:
[----:B------:R-:W0:Y:S01]  /*16a0*/  S2UR UR5, SR_CgaCtaId ;  /* 0x00000000000579c3 */ /* 0x000e220000008800 */
[----:B------:R-:W-:Y:S01]  /*16b0*/  UMOV UR4, 0x400 ;  /* 0x0000040000047882 */ /* 0x000fe20000000000 */
[----:B------:R-:W-:Y:S02]  /*16c0*/  IMAD.U32 R0, RZ, RZ, UR40 ;  /* 0x00000028ff007e24 */ /* 0x000fe4000f8e00ff */
[----:B------:R-:W-:-:S03]  /*16d0*/  IMAD.U32 R3, RZ, RZ, UR41 ;  /* 0x00000029ff037e24 */ /* 0x000fc6000f8e00ff */
[----:B------:R-:W-:Y:S01]  /*16e0*/  SHF.L.U32 R0, R0, 0x1f, RZ ;  /* 0x0000001f00007819 */ /* 0x000fe200000006ff */
[----:B0-----:R-:W-:-:S06]  /*16f0*/  ULEA UR4, UR5, UR4, 0x18 ;  /* 0x0000000405047291 */ /* 0x001fcc000f8ec03f */
[----:B------:R-:W-:-:S04]  /*1700*/  IMAD.U32 R6, RZ, RZ, UR4 ;  /* 0x00000004ff067e24 */ /* 0x000fc8000f8e00ff */
[----:B------:R-:W-:-:S04]  /*1710*/  IMAD R3, R3, 0x8, R6 ;  /* 0x0000000803037824 */ /* 0x000fc800078e0206 */
[----:B------:R0:W1:Y:S01]  /*1720*/  SYNCS.PHASECHK.TRANS64.TRYWAIT P1, [R3+URZ], R0 ;  /* 0x00000000030075a7 */ /* 0x000062000802017f */
[----:B------:R-:W-:Y:S05]  /*1730*/  @!P0 BRA `(.L_x_19) ;  /* 0x0000000000048947 */ /* 0x000fea0003800000 */
[----:B------:R-:W-:Y:S01]  /*1740*/  BPT.TRAP 0x1 ;  /* 0x000000040000795c */ /* 0x000fe20000300000 */
.L_x_19:
[----:B------:R-:W-:-:S05]  /*1750*/  IMAD.U32 R4, RZ, RZ, UR44 ;  /* 0x0000002cff047e24 */ /* 0x000fca000f8e00ff */
[----:B------:R-:W-:Y:S01]  /*1760*/  ISETP.GE.AND P2, PT, R4, 0x1, PT ;  /* 0x000000010400780c */ /* 0x000fe20003f46270 */
[----:B-1----:R-:W-:-:S12]  /*1770*/  @P1 BRA `(.L_x_20) ;  /* 0x0000000000081947 */ /* 0x002fd80003800000 */
[----:B------:R-:W1:Y:S02]  /*1780*/  SYNCS.PHASECHK.TRANS64.TRYWAIT P1, [R3+URZ], R0 ;  /* 0x00000000030075a7 */ /* 0x000e64000802017f */
[----:B-1----:R-:W-:Y:S05]  /*1790*/  @!P1 BRA `(.L_x_21) ;  /* 0x0000006400f09947 */ /* 0x002fea0003800000 */
.L_x_20:
[----:B------:R-:W-:Y:S05]  /*17a0*/  WARPSYNC.ALL ;  /* 0x0000000000007948 */ /* 0x000fea0003800000 */
[----:B------:R-:W-:Y:S01]  /*17b0*/  R2UR UR4, R6 ;  /* 0x00000000060472ca */ /* 0x000fe200000e0000 */
[----:B------:R-:W-:Y:S01]  /*17c0*/  ULEA UR5, UR41, UR45, 0xa ;  /* 0x0000002d29057291 */ /* 0x000fe2000f8e503f */
[----:B------:R-:W-:Y:S01]  /*17d0*/  WARPGROUP.ARRIVE ;  /* 0x00000000000079c5 */ /* 0x000fe20000000000 */
[----:B------:R-:W-:Y:S01]  /*17e0*/  UMOV UR9, 0x40000040 ;  /* 0x4000004000097882 */ /* 0x000fe20000000000 */
[----:B------:R-:W-:-:S04]  /*17f0*/  UMOV UR11, 0x40000040 ;  /* 0x40000040000b7882 */ /* 0x000fc80000000000 */
[----:B------:R-:W-:-:S05]  /*1800*/  UMOV UR8, UR5 ;  /* 0x0000000500087c82 */ /* 0x000fca0008000000 */
[----:B------:R-:W-:-:S04]  /*1810*/  UIADD3 UR4, UR4, 0x1c180, URZ ;  /* 0x0001c18004047890 */ /* 0x000fc8000fffe03f */
[----:B------:R-:W-:-:S04]  /*1820*/  USHF.R.U32.HI UR4, URZ, 0x4, UR4 ;  /* 0x000000043f047899 */ /* 0x000fc80008011604 */
[----:B------:R-:W-:-:S04]  /*1830*/  ULOP3.LUT UR4, UR4, 0x3fff, URZ, 0xc0, !UPT ;  /* 0x00003fff04047892 */ /* 0x000fc8000f8ec03f */
[----:B------:R-:W-:-:S04]  /*1840*/  ULOP3.LUT UR4, UR4, 0x10000, URZ, 0xfc, !UPT ;  /* 0x0001000004047892 */ /* 0x000fc8000f8efc3f */
[----:B------:R-:W-:-:S07]  /*1850*/  ULEA UR6, UR41, UR4, 0xa ;  /* 0x0000000429067291 */ /* 0x000fce000f8e503f */
[----:B------:R-:W-:Y:S02]  /*1860*/  UMOV UR10, UR6 ;  /* 0x00000006000a7c82 */ /* 0x000fe40008000000 */
[----:B------:R-:W-:Y:S01]  /*1870*/  HGMMA.64x128x16.F32.BF16 R24, gdesc[UR8], RZ, !UPT, gsb0 ;  /* 0x01e00000081879f0 */ /* 0x000fe2000c0018ff */
[----:B------:R-:W-:Y:S02]  /*1880*/  UIADD3 UR8, UR5, 0x2, URZ ;  /* 0x0000000205087890 */ /* 0x000fe4000fffe03f */
[----:B------:R-:W-:Y:S01]  /*1890*/  UIADD3 UR10, UR6, 0x2, URZ ;  /* 0x00000002060a7890 */ /* 0x000fe2000fffe03f */
[----:B------:R-:W-:Y:S01]  /*18a0*/  UMOV UR9, 0x40000040 ;  /* 0x4000004000097882 */ /* 0x000fe20000000000 */
[----:B------:R-:W-:Y:S01]  /*18b0*/  UMOV UR11, 0x40000040 ;  /* 0x40000040000b7882 */ /* 0x000fe20000000000 */
[----:B------:R-:W-:Y:S02]  /*18c0*/  WARPGROUP.DEPBAR.LE gsb0, 0x0 ;  /* 0x00008000000079c5 */ /* 0x000fe40000010000 */
[----:B------:R-:W-:-:S06]  /*18d0*/  WARPGROUP.ARRIVE ;  /* 0x00000000000079c5 */ /* 0x000fcc0000000000 */
[----:B------:R-:W-:Y:S01]  /*18e0*/  HGMMA.64x128x16.F32.BF16 R24, gdesc[UR8], R24, gsb0 ;  /* 0x01e00000081879f0 */ /* 0x000fe20008001818 */
        /* <DEDUP_REMOVED lines=13> */
[----:B------:R-:W-:Y:S03]  /*19c0*/  HGMMA.64x128x16.F32.BF16 R24, gdesc[UR8], R24, gsb0 ;  /* 0x01e00000081879f0 */ /* 0x000fe60008001818 */
[----:B------:R-:W-:Y:S02]  /*19d0*/  WARPGROUP.DEPBAR.LE gsb0, 0x0 ;  /* 0x00008000000079c5 */ /* 0x000fe40000010000 */
[----:B------:R-:W-:Y:S05]  /*19e0*/  @!P2 BRA `(.L_x_22) ;  /* 0x000000040028a947 */ /* 0x000fea0003800000 */
[----:B------:R-:W-:Y:S01]  /*19f0*/  UIADD3 UR5, UR41, 0x1, URZ ;  /* 0x0000000129057890 */ /* 0x000fe2000fffe03f */
[----:B01----:R-:W-:Y:S02]  /*1a00*/  IMAD.U32 R0, RZ, RZ, UR44 ;  /* 0x0000002cff007e24 */ /* 0x003fe4000f8e00ff */
[----:B------:R-:W-:Y:S01]  /*1a10*/  IMAD.U32 R3, RZ, RZ, UR41 ;  /* 0x00000029ff037e24 */ /* 0x000fe2000f8e00ff */
[----:B------:R-:W-:-:S04]  /*1a20*/  UISETP.NE.AND UP0, UPT, UR5, 0x7, UPT ;  /* 0x000000070500788c */ /* 0x000fc8000bf05270 */
[----:B------:R-:W-:Y:S02]  /*1a30*/  USEL UR6, URZ, 0x1, UP0 ;  /* 0x000000013f067887 */ /* 0x000fe40008000000 */
[----:B------:R-:W-:Y:S02]  /*1a40*/  USEL UR5, UR5, URZ, UP0 ;  /* 0x0000003f05057287 */ /* 0x000fe40008000000 */
[----:B------:R-:W-:-:S06]  /*1a50*/  ULOP3.LUT UR6, UR40, UR6, URZ, 0x3c, !UPT ;  /* 0x0000000628067292 */ /* 0x000fcc000f8e3c3f */
[----:B------:R-:W-:-:S07]  /*1a60*/  IMAD.U32 R7, RZ, RZ, UR6 ;  /* 0x00000006ff077e24 */ /* 0x000fce000f8e00ff */
.L_x_29:
[----:B------:R-:W-:Y:S05]  /*1a70*/  @!P0 BRA `(.L_x_23) ;  /* 0x0000000000048947 */ /* 0x000fea0003800000 */
[----:B------:R-:W-:Y:S01]  /*1a80*/  BPT.TRAP 0x1 ;  /* 0x000000040000795c */ /* 0x000fe20000300000 */
.L_x_23:
[----:B------:R-:W0:Y:S01]  /*1a90*/  S2UR UR7, SR_CgaCtaId ;  /* 0x00000000000779c3 */ /* 0x000e220000008800 */
[----:B------:R-:W-:Y:S01]  /*1aa0*/  UMOV UR6, 0x400 ;  /* 0x0000040000067882 */ /* 0x000fe20000000000 */
[----:B------:R-:W-:Y:S01]  /*1ab0*/  IMAD.U32 R5, RZ, RZ, UR5 ;  /* 0x00000005ff057e24 */ /* 0x000fe2000f8e00ff */
[----:B------:R-:W-:Y:S01]  /*1ac0*/  SHF.L.U32 R4, R7, 0x1f, RZ ;  /* 0x0000001f07047819 */ /* 0x000fe200000006ff */
[----:B0-----:R-:W-:-:S06]  /*1ad0*/  ULEA UR6, UR7, UR6, 0x18 ;  /* 0x0000000607067291 */ /* 0x001fcc000f8ec03f */
[----:B------:R-:W-:-:S04]  /*1ae0*/  IMAD.U32 R6, RZ, RZ, UR6 ;  /* 0x00000006ff067e24 */ /* 0x000fc8000f8e00ff */
[----:B------:R-:W-:-:S04]  /*1af0*/  IMAD R5, R5, 0x8, R6 ;  /* 0x0000000805057824 */ /* 0x000fc800078e0206 */
[----:B------:R0:W1:Y:S01]  /*1b00*/  SYNCS.PHASECHK.TRANS64.TRYWAIT P1, [R5+URZ], R4 ;  /* 0x00000004050075a7 */ /* 0x000062000802017f */
[----:B------:R-:W-:Y:S05]  /*1b10*/  @!P0 BRA `(.L_x_24) ;  /* 0x0000000000048947 */ /* 0x000fea0003800000 */
[----:B------:R-:W-:Y:S01]  /*1b20*/  BPT.TRAP 0x1 ;  /* 0x000000040000795c */ /* 0x000fe20000300000 */
.L_x_24:
[----:B-1----:R-:W-:Y:S05]  /*1b30*/  @P1 BRA `(.L_x_25) ;  /* 0x0000000000081947 */ /* 0x002fea0003800000 */
[----:B------:R-:W1:Y:S02]  /*1b40*/  SYNCS.PHASECHK.TRANS64.TRYWAIT P1, [R5+URZ], R4 ;  /* 0x00000004050075a7 */ /* 0x000e64000802017f */
[----:B-1----:R-:W-:Y:S05]  /*1b50*/  @!P1 BRA `(.L_x_26) ;  /* 0x0000006400149947 */ /* 0x002fea0003800000 */
.L_x_25:
[----:B------:R-:W-:Y:S01]  /*1b60*/  ULEA UR6, UR5, UR45, 0xa ;  /* 0x0000002d05067291 */ /* 0x000fe2000f8e503f */
[----:B------:R-:W-:Y:S01]  /*1b70*/  WARPGROUP.ARRIVE ;  /* 0x00000000000079c5 */ /* 0x000fe20000000000 */
[----:B------:R-:W-:Y:S01]  /*1b80*/  ULEA UR7, UR5, UR4, 0xa ;  /* 0x0000000405077291 */ /* 0x000fe2000f8e503f */
[----:B------:R-:W-:Y:S01]  /*1b90*/  UMOV UR9, 0x40000040 ;  /* 0x4000004000097882 */ /* 0x000fe20000000000 */
[----:B------:R-:W-:-:S03]  /*1ba0*/  UMOV UR11, 0x40000040 ;  /* 0x40000040000b7882 */ /* 0x000fc60000000000 */
[----:B------:R-:W-:Y:S02]  /*1bb0*/  UMOV UR8, UR6 ;  /* 0x0000000600087c82 */ /* 0x000fe40008000000 */
[----:B------:R-:W-:Y:S02]  /*1bc0*/  UMOV UR10, UR7 ;  /* 0x00000007000a7c82 */ /* 0x000fe40008000000 */
[----:B------:R-:W-:Y:S01]  /*1bd0*/  HGMMA.64x128x16.F32.BF16 R24, gdesc[UR8], R24, gsb0 ;  /* 0x01e00000081879f0 */ /* 0x000fe20008001818 */
[----:B------:R-:W-:Y:S02]  /*1be0*/  UIADD3 UR8, UR6, 0x2, URZ ;  /* 0x0000000206087890 */ /* 0x000fe4000fffe03f */
[----:B------:R-:W-:Y:S01]  /*1bf0*/  UIADD3 UR10, UR7, 0x2, URZ ;  /* 0x00000002070a7890 */ /* 0x000fe2000fffe03f */
[----:B------:R-:W-:Y:S01]  /*1c00*/  UMOV UR9, 0x40000040 ;  /* 0x4000004000097882 */ /* 0x000fe20000000000 */
[----:B------:R-:W-:Y:S01]  /*1c10*/  UMOV UR11, 0x40000040 ;  /* 0x40000040000b7882 */ /* 0x000fe20000000000 */
[----:B------:R-:W-:-:S02]  /*1c20*/  WARPGROUP.DEPBAR.LE gsb0, 0x0 ;  /* 0x00008000000079c5 */ /* 0x000fc40000010000 */
        /* <DEDUP_REMOVED lines=18> */
[----:B------:R-:W-:Y:S01]  /*1d50*/  BPT.TRAP 0x1 ;  /* 0x000000040000795c */ /* 0x000fe20000300000 */
.L_x_27:
[----:B------:R-:W-:-:S13]  /*1d60*/  ISETP.NE.AND P1, PT, R102, RZ, PT ;  /* 0x000000ff6600720c */ /* 0x000fda0003f25270 */
[----:B01----:R-:W-:-:S04]  /*1d70*/  @P1 IMAD R4, R3, 0x8, R6 ;  /* 0x0000000803041824 */ /* 0x003fc800078e0206 */
[----:B------:R-:W-:-:S05]  /*1d80*/  @P1 VIADD R4, R4, 0x38 ;  /* 0x0000003804041836 */ /* 0x000fca0000000000 */
[----:B------:R-:W-:-:S04]  /*1d90*/  @P1 PRMT R4, R19, 0x654, R4 ;  /* 0x0000065413041816 */ /* 0x000fc80000000004 */
[----:B------:R0:W-:Y:S01]  /*1da0*/  @P1 SYNCS.ARRIVE.TRANS64.RED.A1T0 RZ, [R4+URZ], RZ ;  /* 0x000000ff04ff19a7 */ /* 0x0001e2000810043f */
[----:B------:R-:W-:-:S13]  /*1db0*/  ISETP.GT.U32.AND P1, PT, R18, 0x1, PT ;  /* 0x000000011200780c */ /* 0x000fda0003f24070 */
[----:B0-----:R-:W-:Y:S05]  /*1dc0*/  @P1 BRA `(.L_x_28) ;  /* 0x0000000000041947 */ /* 0x001fea0003800000 */
[----:B------:R-:W-:Y:S01]  /*1dd0*/  BPT.TRAP 0x1 ;  /* 0x000000040000795c */ /* 0x000fe20000300000 */
.L_x_28:
[----:B------:R-:W-:Y:S01]  /*1de0*/  UIADD3 UR5, UR5, 0x1, URZ ;  /* 0x0000000105057890 */ /* 0x000fe2000fffe03f */
[C---:B------:R-:W-:Y:S01]  /*1df0*/  ISETP.GT.AND P2, PT, R0.reuse, 0x1, PT ;  /* 0x000000010000780c */ /* 0x040fe20003f44270 */
[----:B------:R-:W-:Y:S02]  /*1e00*/  VIADD R3, R3, 0x1 ;  /* 0x0000000103037836 */ /* 0x000fe40000000000 */
[----:B------:R-:W-:Y:S01]  /*1e10*/  UISETP.NE.AND UP0, UPT, UR5, 0x7, UPT ;  /* 0x000000070500788c */ /* 0x000fe2000bf05270 */
[----:B------:R-:W-:Y:S02]  /*1e20*/  VIADD R0, R0, 0xffffffff ;  /* 0xffffffff00007836 */ /* 0x000fe40000000000 */
[C---:B------:R-:W-:Y:S01]  /*1e30*/  ISETP.NE.AND P1, PT, R3.reuse, 0x7, PT ;  /* 0x000000070300780c */ /* 0x040fe20003f25270 */
[----:B------:R-:W-:Y:S02]  /*1e40*/  USEL UR6, URZ, 0x1, UP0 ;  /* 0x000000013f067887 */ /* 0x000fe40008000000 */
[----:B------:R-:W-:Y:S01]  /*1e50*/  USEL UR5, UR5, URZ, UP0 ;  /* 0x0000003f05057287 */ /* 0x000fe20008000000 */
[----:B------:R-:W-:-:S03]  /*1e60*/  SEL R3, R3, RZ, P1 ;  /* 0x000000ff03037207 */ /* 0x000fc60000800000 */
[----:B------:R-:W-:Y:S01]  /*1e70*/  LOP3.LUT R7, R7, UR6, RZ, 0x3c, !PT ;  /* 0x0000000607077c12 */ /* 0x000fe2000f8e3cff */
[----:B------:R-:W-:Y:S07]  /*1e80*/  @P2 BRA `(.L_x_29) ;  /* 0xfffffff800f82947 */ /* 0x000fee000383ffff */
.L_x_22:
[----:B01----:R-:W0:Y:S02]  /*1e90*/  LDC R0, c[0x0][0x28c] ;  /* 0x0000a300ff007b82 */ /* 0x003e240000000800 */
[----:B0-----:R-:W-:-:S13]  /*1ea0*/  ISETP.GE.AND P1, PT, R0, 0x1, PT ;  /* 0x000000010000780c */ /* 0x001fda0003f26270 */
[----:B------:R-:W-:Y:S05]  /*1eb0*/  @!P1 BRA `(.L_x_30) ;  /* 0x0000000000509947 */ /* 0x000fea0003800000 */
[----:B------:R-:W-:Y:S05]  /*1ec0*/  @!P0 BRA `(.L_x_31) ;  /* 0x0000000000048947 */ /* 0x000fea0003800000 */
[----:B------:R-:W-:Y:S01]  /*1ed0*/  BPT.TRAP 0x1 ;  /* 0x000000040000795c */ /* 0x000fe20000300000 */
.L_x_31:
[----:B------:R-:W-:Y:S01]  /*1ee0*/  ISETP.NE.AND P1, PT, R102, RZ, PT ;  /* 0x000000ff6600720c */ /* 0x000fe20003f25270 */
[----:B------:R-:W-:Y:S01]  /*1ef0*/  BSSY B0, `(.L_x_32) ;  /* 0x000000e000007945 */ /* 0x000fe20003800000 */
[----:B------:R-:W-:-:S11]  /*1f00*/  ISETP.GT.U32.AND P0, PT, R18, 0x1, PT ;  /* 0x000000011200780c */ /* 0x000fd60003f04070 */
[----:B------:R-:W-:Y:S05]  /*1f10*/  @!P1 BRA `(.L_x_33) ;  /* 0x00000000002c9947 */ /* 0x000fea0003800000 */
[----:B------:R-:W-:-:S04]  /*1f20*/  UIADD3 UR6, UR44, UR41, URZ ;  /* 0x000000292c067290 */ /* 0x000fc8000fffe03f */
[----:B------:R-:W-:-:S04]  /*1f30*/  UIMAD.WIDE.U32 UR4, UR6, 0x24924925, URZ ;  /* 0x24924925060478a5 */ /* 0x000fc8000f8e003f */
[----:B------:R-:W-:-:S04]  /*1f40*/  UIADD3 UR4, UR6, -UR5, URZ ;  /* 0x8000000506047290 */ /* 0x000fc8000fffe03f */
[----:B------:R-:W-:-:S04]  /*1f50*/  ULEA.HI UR4, UR4, UR5, URZ, 0x1f ;  /* 0x0000000504047291 */ /* 0x000fc8000f8ff83f */
[----:B------:R-:W-:-:S04]  /*1f60*/  USHF.R.U32.HI UR4, URZ, 0x2, UR4 ;  /* 0x000000023f047899 */ /* 0x000fc80008011604 */
[----:B------:R-:W-:-:S06]  /*1f70*/  UIMAD UR4, UR4, -0x7, UR6 ;  /* 0xfffffff9040478a4 */ /* 0x000fcc000f8e0206 */
[----:B------:R-:W-:-:S04]  /*1f80*/  IMAD.U32 R3, RZ, RZ, UR4 ;  /* 0x00000004ff037e24 */ /* 0x000fc8000f8e00ff */
[----:B------:R-:W-:-:S04]  /*1f90*/  IMAD R0, R3, 0x8, R6 ;  /* 0x0000000803007824 */ /* 0x000fc800078e0206 */
[----:B------:R-:W-:-:S05]  /*1fa0*/  VIADD R0, R0, 0x38 ;  /* 0x0000003800007836 */ /* 0x000fca0000000000 */
[----:B------:R-:W-:-:S04]  /*1fb0*/  PRMT R0, R19, 0x654, R0 ;  /* 0x0000065413007816 */ /* 0x000fc80000000000 */
[----:B------:R0:W-:Y:S03]  /*1fc0*/  SYNCS.ARRIVE.TRANS64.RED.A1T0 RZ, [R0+URZ], RZ ;  /* 0x000000ff00ff79a7 */ /* 0x0001e6000810043f */
.L_x_33:
[----:B------:R-:W-:Y:S05]  /*1fd0*/  BSYNC B0 ;  /* 0x0000000000007941 */ /* 0x000fea0003800000 */
.L_x_32:
[----:B------:R-:W-:Y:S05]  /*1fe0*/  @P0 BRA `(.L_x_30) ;  /* 0x0000000000040947 */ /* 0x000fea0003800000 */
[----:B------:R-:W-:Y:S01]  /*1ff0*/  BPT.TRAP 0x1 ;  /* 0x000000040000795c */ /* 0x000fe20000300000 */
.L_x_30:
[----:B------:R-:W-:Y:S01]  /*2000*/  UISETP.GE.U32.AND UP1, UPT, UR43, 0x7, UPT ;  /* 0x000000072b00788c */ /* 0x000fe2000bf26070 */
[----:B------:R-:W-:Y:S01]  /*2010*/  IMAD.SHL.U32 R3, R100, 0x80, RZ ;  /* 0x0000008064037824 */ /* 0x000fe200078e00ff */
[----:B------:R-:W-:Y:S01]  /*2020*/  UIADD3 UR41, UR43, UR41, URZ ;  /* 0x000000292b297290 */ /* 0x000fe2000fffe03f */
[----:B------:R-:W-:Y:S01]  /*2030*/  SHF.R.S32.HI R13, RZ, 0x1f, R99 ;  /* 0x0000001fff0d7819 */ /* 0x000fe20000011463 */
[----:B------:R-:W-:Y:S01]  /*2040*/  ULDC UR10, c[0x0][0x288] ;  /* 0x0000a200000a7ab9 */ /* 0x000fe20000000800 */
[----:B------:R-:W-:Y:S01]  /*2050*/  IMAD.SHL.U32 R7, R101, 0x80, RZ ;  /* 0x0000008065077824 */ /* 0x000fe200078e00ff */
[C---:B------:R-:W-:Y:S01]  /*2060*/  LOP3.LUT R8, R3.reuse, 0x6, R94, 0xf8, !PT ;  /* 0x0000000603087812 */ /* 0x040fe200078ef85e */
[----:B------:R-:W-:Y:S01]  /*2070*/  UISETP.GT.U32.AND UP0, UPT, UR41, 0x6, UPT ;  /* 0x000000062900788c */ /* 0x000fe2000bf04070 */
[----:B------:R-:W-:Y:S01]  /*2080*/  ISETP.GE.AND P0, PT, R3, UR10, PT ;  /* 0x0000000a03007c0c */ /* 0x000fe2000bf06270 */
[----:B------:R-:W-:Y:S01]  /*2090*/  ULDC.64 UR6, c[0x0][0x5d0] ;  /* 0x0001740000067ab9 */ /* 0x000fe20000000a00 */
[----:B------:R-:W-:Y:S01]  /*20a0*/  ULDC UR11, c[0x0][0x284] ;  /* 0x0000a100000b7ab9 */ /* 0x000fe20000000800 */
[----:B------:R-:W-:Y:S01]  /*20b0*/  @UP1 UIMAD.WIDE.U32 UR4, UR41, 0x24924925, URZ ;  /* 0x24924925290418a5 */ /* 0x000fe2000f8e003f */
[----:B------:R-:W-:Y:S01]  /*20c0*/  SHF.R.S32.HI R9, RZ, 0x1f, R8 ;  /* 0x0000001fff097819 */ /* 0x000fe20000011408 */
[----:B0-----:R-:W-:Y:S01]  /*20d0*/  IMAD R0, R13, UR6, RZ ;  /* 0x000000060d007c24 */ /* 0x001fe2000f8e02ff */
[----:B------:R-:W-:Y:S01]  /*20e0*/  UISETP.LT.U32.AND UP0, UPT, UR43, 0x7, UP0 ;  /* 0x000000072b00788c */ /* 0x000fe20008701070 */
[----:B------:R-:W-:Y:S01]  /*20f0*/  ISETP.GE.OR P0, PT, R7, UR11, P0 ;  /* 0x0000000b07007c0c */ /* 0x000fe20008706670 */
[----:B------:R-:W-:Y:S01]  /*2100*/  @UP1 UIADD3 UR4, UR41, -UR5, URZ ;  /* 0x8000000529041290 */ /* 0x000fe2000fffe03f */
[C---:B------:R-:W-:Y:S01]  /*2110*/  IMAD R11, R99.reuse, UR7, R0 ;  /* 0x00000007630b7c24 */ /* 0x040fe2000f8e0200 */
[----:B------:R-:W-:Y:S01]  /*2120*/  ULDC.64 UR8, c[0x0][0x5c8] ;  /* 0x0001720000087ab9 */ /* 0x000fe20000000a00 */
[----:B------:R-:W-:Y:S01]  /*2130*/  IMAD.WIDE.U32 R4, R99, UR6, R8 ;  /* 0x0000000663047c25 */ /* 0x000fe2000f8e0008 */
[----:B------:R-:W-:-:S02]  /*2140*/  USEL UR6, URZ, 0x1, !UP0 ;  /* 0x000000013f067887 */ /* 0x000fc4000c000000 */
[----:B------:R-:W-:Y:S01]  /*2150*/  @UP1 ULEA.HI UR4, UR4, UR5, URZ, 0x1f ;  /* 0x0000000504041291 */ /* 0x000fe2000f8ff83f */
[----:B------:R-:W-:Y:S01]  /*2160*/  IMAD.WIDE R100, R101, 0x80, R22 ;  /* 0x0000008065647825 */ /* 0x000fe200078e0216 */
[----:B------:R-:W-:Y:S02]  /*2170*/  ULOP3.LUT UR40, UR40, UR6, URZ, 0x3c, !UPT ;  /* 0x0000000628287292 */ /* 0x000fe4000f8e3c3f */
[----:B------:R-:W-:Y:S01]  /*2180*/  @UP1 USHF.R.U32.HI UR4, URZ, 0x2, UR4 ;  /* 0x000000023f041899 */ /* 0x000fe20008011604 */
[----:B------:R-:W-:Y:S02]  /*2190*/  IMAD.IADD R5, R5, 0x1, R11 ;  /* 0x0000000105057824 */ /* 0x000fe400078e020b */
[----:B------:R-:W-:Y:S01]  /*21a0*/  IMAD R11, R101, UR8, RZ ;  /* 0x00000008650b7c24 */ /* 0x000fe2000f8e02ff */
[----:B------:R-:W-:Y:S01]  /*21b0*/  @UP1 ULOP3.LUT UR40, UR40, 0x1, UR4, 0x78, !UPT ;  /* 0x0000000128281892 */ /* 0x000fe2000f8e7804 */
[----:B------:R-:W-:-:S04]  /*21c0*/  IMAD.WIDE.U32 R104, R100, UR8, R4 ;  /* 0x0000000864687c25 */ /* 0x000fc8000f8e0004 */
[----:B------:R-:W-:Y:S02]  /*21d0*/  IMAD R11, R100, UR9, R11 ;  /* 0x00000009640b7c24 */ /* 0x000fe4000f8e020b */
[----:B------:R-:W-:Y:S01]  /*21e0*/  IMAD.MOV.U32 R0, RZ, RZ, -0x1 ;  /* 0xffffffffff007424 */ /* 0x000fe200078e00ff */
[----:B------:R-:W-:Y:S06]  /*21f0*/  @P0 BRA `(.L_x_34) ;  /* 0x0000004000040947 */ /* 0x000fec0003800000 */
[----:B-----5:R-:W-:Y:S01]  /*2200*/  FSETP.NEU.AND P1, PT, R89, RZ, PT ;  /* 0x000000ff5900720b */ /* 0x020fe20003f2d000 */
[----:B------:R-:W-:Y:S01]  /*2210*/  IMAD.IADD R4, R93, 0x1, -R3 ;  /* 0x000000015d047824 */ /* 0x000fe200078e0a03 */
[----:B------:R-:W-:Y:S01]  /*2220*/  BSSY B0, `(.L_x_34) ;  /* 0x00003fe000007945 */ /* 0x000fe20003800000 */
[----:B------:R-:W-:Y:S02]  /*2230*/  IMAD.IADD R3, R98, 0x1, -R7 ;  /* 0x0000000162037824 */ /* 0x000fe400078e0a07 */
[----:B------:R-:W-:Y:S01]  /*2240*/  IMAD.IADD R115, R105, 0x1, R11 ;  /* 0x0000000169737824 */ /* 0x000fe200078e020b */
[----:B------:R-:W-:-:S04]  /*2250*/  ISETP.GT.AND P0, PT, R4, RZ, PT ;  /* 0x000000ff0400720c */ /* 0x000fc80003f04270 */
[----:B------:R-:W-:-:S03]  /*2260*/  ISETP.GT.AND P3, PT, R3, RZ, P0 ;  /* 0x000000ff0300720c */ /* 0x000fc60000764270 */
[----:B------:R-:W-:Y:S10]  /*2270*/  @!P1 BRA `(.L_x_35) ;  /* 0x0000002c00289947 */ /* 0x000ff40003800000 */
[----:B------:R-:W0:Y:S01]  /*2280*/  LDC.64 R108, c[0x0][0x5b8] ;  /* 0x00016e00ff6c7b82 */ /* 0x000e220000000a00 */
[----:B------:R-:W-:-:S07]  /*2290*/  ULDC.64 UR4, c[0x0][0x5c0] ;  /* 0x0001700000047ab9 */ /* 0x000fce0000000a00 */
[----:B------:R-:W1:Y:S08]  /*22a0*/  LDC.64 R110, c[0x0][0x5b0] ;  /* 0x00016c00ff6e7b82 */ /* 0x000e700000000a00 */
[----:B------:R-:W2:Y:S01]  /*22b0*/  LDC.64 R112, c[0x0][0x5a8] ;  /* 0x00016a00ff707b82 */ /* 0x000ea20000000a00 */
[-C--:B0-----:R-:W-:Y:S02]  /*22c0*/  IMAD R6, R13, R108.reuse, RZ ;  /* 0x0000006c0d067224 */ /* 0x081fe400078e02ff */
[----:B------:R-:W-:-:S04]  /*22d0*/  IMAD.WIDE.U32 R106, R99, R108, R8 ;  /* 0x0000006c636a7225 */ /* 0x000fc800078e0008 */
[----:B------:R-:W-:Y:S02]  /*22e0*/  IMAD R105, R99, R109, R6 ;  /* 0x0000006d63697224 */ /* 0x000fe400078e0206 */
[-C--:B-1----:R-:W-:Y:S02]  /*22f0*/  IMAD R5, R101, R110.reuse, RZ ;  /* 0x0000006e65057224 */ /* 0x082fe400078e02ff */
[----:B------:R-:W-:Y:S02]  /*2300*/  IMAD.IADD R13, R107, 0x1, R105 ;  /* 0x000000016b0d7824 */ /* 0x000fe400078e0269 */
[----:B------:R-:W-:Y:S02]  /*2310*/  IMAD.MOV.U32 R12, RZ, RZ, R106 ;  /* 0x000000ffff0c7224 */ /* 0x000fe400078e006a */
[C---:B------:R-:W-:Y:S02]  /*2320*/  IMAD R109, R100.reuse, R111, R5 ;  /* 0x0000006f646d7224 */ /* 0x040fe400078e0205 */
[----:B------:R-:W-:-:S04]  /*2330*/  IMAD.WIDE.U32 R6, R100, R110, R12 ;  /* 0x0000006e64067225 */ /* 0x000fc800078e000c */
[----:B------:R-:W-:Y:S01]  /*2340*/  IMAD.IADD R5, R7, 0x1, R109 ;  /* 0x0000000107057824 */ /* 0x000fe200078e026d */
[----:B--2---:R-:W-:-:S04]  /*2350*/  LEA R14, P1, R6, R112, 0x1 ;  /* 0x00000070060e7211 */ /* 0x004fc800078208ff */
[----:B------:R-:W-:-:S05]  /*2360*/  LEA.HI.X R15, R6, R113, R5, 0x1, P1 ;  /* 0x00000071060f7211 */ /* 0x000fca00008f0c05 */
[----:B------:R0:W2:Y:S01]  /*2370*/  @P3 LDG.E.LTC128B.U16 R5, desc[UR38][R14.64] ;  /* 0x000000260e053981 */ /* 0x0000a2000c1e1520 */
[----:B------:R-:W-:Y:S01]  /*2380*/  IMAD.WIDE.U32 R6, R100, R110, R8 ;  /* 0x0000006e64067225 */ /* 0x000fe200078e0008 */
[----:B------:R-:W-:Y:S03]  /*2390*/  BSSY B1, `(.L_x_36) ;  /* 0x0000013000017945 */ /* 0x000fe60003800000 */
[----:B------:R-:W-:Y:S02]  /*23a0*/  IMAD.IADD R7, R109, 0x1, R7 ;  /* 0x000000016d077824 */ /* 0x000fe400078e0207 */
[----:B------:R-:W-:Y:S01]  /*23b0*/  IMAD.WIDE.U32 R20, R99, R108, R6 ;  /* 0x0000006c63147225 */ /* 0x000fe200078e0006 */
[----:B0-----:R-:W-:-:S03]  /*23c0*/  SHF.L.U64.HI R15, R110, 0x3, R111 ;  /* 0x000000036e0f7819 */ /* 0x001fc6000001026f */
[----:B------:R-:W-:Y:S01]  /*23d0*/  IMAD.IADD R7, R105, 0x1, R21 ;  /* 0x0000000169077824 */ /* 0x000fe200078e0215 */
[----:B------:R-:W-:Y:S01]  /*23e0*/  LEA R6, P4, R20, R112, 0x1 ;  /* 0x0000007014067211 */ /* 0x000fe200078808ff */
[----:B------:R-:W-:-:S03]  /*23f0*/  IMAD.SHL.U32 R14, R110, 0x8, RZ ;  /* 0x000000086e0e7824 */ /* 0x000fc600078e00ff */
[----:B------:R-:W-:Y:S01]  /*2400*/  LEA.HI.X R7, R20, R113, R7, 0x1, P4 ;  /* 0x0000007114077211 */ /* 0x000fe200020f0c07 */
[----:B--2---:R-:W-:-:S04]  /*2410*/  IMAD.U32 R10, R5, 0x10000, RZ ;  /* 0x00010000050a7824 */ /* 0x004fc800078e00ff */
[----:B------:R-:W-:Y:S01]  /*2420*/  FMUL R11, R10, R89 ;  /* 0x000000590a0b7220 */ /* 0x000fe20000400000 */
[----:B------:R-:W-:-:S03]  /*2430*/  LEA R10, P1, R104, UR4, 0x1 ;  /* 0x00000004680a7c11 */ /* 0x000fc6000f8208ff */
[----:B------:R-:W-:Y:S01]  /*2440*/  FFMA R24, R24, R88, R11 ;  /* 0x0000005818187223 */ /* 0x000fe2000000000b */
[----:B------:R-:W-:Y:S02]  /*2450*/  LEA.HI.X R11, R104, UR5, R115, 0x1, P1 ;  /* 0x00000005680b7c11 */ /* 0x000fe400088f0c73 */
[----:B------:R-:W-:Y:S02]  /*2460*/  ISETP.GT.AND P1, PT, R4, 0x1, PT ;  /* 0x000000010400780c */ /* 0x000fe40003f24270 */
[----:B------:R-:W-:Y:S02]  /*2470*/  F2FP.BF16.F32.PACK_AB R24, RZ, R24 ;  /* 0x00000018ff18723e */ /* 0x000fe400000010ff */
[----:B------:R-:W-:-:S03]  /*2480*/  ISETP.GT.AND P2, PT, R3, RZ, P1 ;  /* 0x000000ff0300720c */ /* 0x000fc60000f44270 */
[----:B------:R0:W-:Y:S10]  /*2490*/  @P3 STG.E.U16 desc[UR38][R10.64], R24 ;  /* 0x000000180a003986 */ /* 0x0001f4000c101526 */
[----:B------:R-:W-:Y:S05]  /*24a0*/  @!P2 BRA `(.L_x_37) ;  /* 0x000000000004a947 */ /* 0x000fea0003800000 */
[----:B------:R1:W5:Y:S02]  /*24b0*/  LDG.E.LTC128B.U16 R5, desc[UR38][R6.64+0x2] ;  /* 0x0000022606057981 */ /* 0x000364000c1e1520 */
.L_x_37:
[----:B------:R-:W-:Y:S05]  /*24c0*/  BSYNC B1 ;  /* 0x0000000000017941 */ /* 0x000fea0003800000 */
.L_x_36:
[----:B-----5:R-:W-:Y:S01]  /*24d0*/  IMAD.U32 R12, R5, 0x10000, RZ ;  /* 0x00010000050c7824 */ /* 0x020fe200078e00ff */
[----:B------:R-:W-:Y:S01]  /*24e0*/  ISETP.GT.AND P0, PT, R3, 0x8, P0 ;  /* 0x000000080300780c */ /* 0x000fe20000704270 */
[----:B------:R-:W-:Y:S01]  /*24f0*/  IMAD.WIDE.U32 R20, R100, R110, R14 ;  /* 0x0000006e64147225 */ /* 0x000fe200078e000e */
[----:B0-----:R-:W-:-:S03]  /*2500*/  PRMT R24, R5, 0x7610, R24 ;  /* 0x0000761005187816 */ /* 0x001fc60000000018 */
[----:B------:R-:W-:Y:S01]  /*2510*/  FMUL R12, R12, R89 ;  /* 0x000000590c0c7220 */ /* 0x000fe20000400000 */
[----:B------:R-:W-:Y:S01]  /*2520*/  IMAD.IADD R109, R109, 0x1, R21 ;  /* 0x000000016d6d7824 */ /* 0x000fe200078e0215 */
[----:B------:R-:W-:Y:S02]  /*2530*/  IADD3 R106, P3, R106, R20, RZ ;  /* 0x000000146a6a7210 */ /* 0x000fe40007f7e0ff */
[----:B------:R-:W-:-:S03]  /*2540*/  FFMA R12, R25, R88, R12 ;  /* 0x00000058190c7223 */ /* 0x000fc6000000000c */
[----:B------:R-:W-:Y:S02]  /*2550*/  IMAD.X R13, R109, 0x1, R13, P3 ;  /* 0x000000016d0d7824 */ /* 0x000fe400018e060d */
[----:B------:R-:W-:Y:S02]  /*2560*/  F2FP.BF16.F32.PACK_AB R12, RZ, R12 ;  /* 0x0000000cff0c723e */ /* 0x000fe400000010ff */
[----:B------:R-:W-:Y:S02]  /*2570*/  LEA R14, P3, R106, R112, 0x1 ;  /* 0x000000706a0e7211 */ /* 0x000fe400078608ff */
[----:B------:R-:W-:Y:S02]  /*2580*/  PRMT R21, R12, 0x7610, R21 ;  /* 0x000076100c157816 */ /* 0x000fe40000000015 */
[----:B------:R-:W-:-:S03]  /*2590*/  LEA.HI.X R15, R106, R113, R13, 0x1, P3 ;  /* 0x000000716a0f7211 */ /* 0x000fc600018f0c0d */
[----:B------:R0:W-:Y:S04]  /*25a0*/  @P2 STG.E.U16 desc[UR38][R10.64+0x2], R21 ;  /* 0x000002150a002986 */ /* 0x0001e8000c101526 */
[----:B------:R-:W2:Y:S01]  /*25b0*/  @P0 LDG.E.LTC128B.U16 R24, desc[UR38][R14.64] ;  /* 0x000000260e180981 */ /* 0x000ea2000c1e1520 */
[----:B------:R-:W-:Y:S01]  /*25c0*/  IADD3 R20, P2, R8, R20, RZ ;  /* 0x0000001408147210 */ /* 0x000fe20007f5e0ff */
[----:B------:R-:W-:Y:S01]  /*25d0*/  BSSY B1, `(.L_x_38) ;  /* 0x0000011000017945 */ /* 0x000fe20003800000 */
[C---:B------:R-:W-:Y:S02]  /*25e0*/  SHF.L.U64.HI R13, R90.reuse, 0x1, R91 ;  /* 0x000000015a0d7819 */ /* 0x040fe4000001025b */
[----:B------:R-:W-:Y:S01]  /*25f0*/  ISETP.GT.AND P1, PT, R3, 0x8, P1 ;  /* 0x000000080300780c */ /* 0x000fe20000f24270 */
[----:B0-----:R-:W-:Y:S01]  /*2600*/  IMAD.X R21, R9, 0x1, R109, P2 ;  /* 0x0000000109157824 */ /* 0x001fe200010e066d */
[----:B------:R-:W-:Y:S01]  /*2610*/  LEA R12, P2, R90, R10, 0x1 ;  /* 0x0000000a5a0c7211 */ /* 0x000fe200078408ff */
[----:B------:R-:W-:-:S04]  /*2620*/  IMAD.WIDE.U32 R20, R99, R108, R20 ;  /* 0x0000006c63147225 */ /* 0x000fc800078e0014 */
[----:B------:R-:W-:Y:S02]  /*2630*/  IMAD.X R13, R13, 0x1, R11, P2 ;  /* 0x000000010d0d7824 */ /* 0x000fe400010e060b */
[----:B------:R-:W-:Y:S02]  /*2640*/  IMAD.IADD R9, R105, 0x1, R21 ;  /* 0x0000000169097824 */ /* 0x000fe400078e0215 */
[----:B--2---:R-:W-:-:S04]  /*2650*/  IMAD.U32 R8, R24, 0x10000, RZ ;  /* 0x0001000018087824 */ /* 0x004fc800078e00ff */
[----:B------:R-:W-:Y:S01]  /*2660*/  FMUL R5, R8, R89 ;  /* 0x0000005908057220 */ /* 0x000fe20000400000 */
[----:B------:R-:W-:-:S03]  /*2670*/  LEA R8, P3, R20, R112, 0x1 ;  /* 0x0000007014087211 */ /* 0x000fc600078608ff */
[----:B------:R-:W-:Y:S01]  /*2680*/  FFMA R5, R26, R88, R5 ;  /* 0x000000581a057223 */ /* 0x000fe20000000005 */
[----:B------:R-:W-:-:S04]  /*2690*/  LEA.HI.X R9, R20, R113, R9, 0x1, P3 ;  /* 0x0000007114097211 */ /* 0x000fc800018f0c09 */
[----:B------:R-:W-:-:S05]  /*26a0*/  F2FP.BF16.F32.PACK_AB R5, RZ, R5 ;  /* 0x00000005ff05723e */ /* 0x000fca00000010ff */
[----:B------:R0:W-:Y:S01]  /*26b0*/  @P0 STG.E.U16 desc[UR38][R12.64], R5 ;  /* 0x000000050c000986 */ /* 0x0001e2000c101526 */
[----:B------:R-:W-:Y:S05]  /*26c0*/  @!P1 BRA `(.L_x_39) ;  /* 0x0000000000049947 */ /* 0x000fea0003800000 */
[----:B------:R2:W5:Y:S02]  /*26d0*/  LDG.E.LTC128B.U16 R24, desc[UR38][R8.64+0x2] ;  /* 0x0000022608187981 */ /* 0x000564000c1e1520 */
.L_x_39:
[----:B------:R-:W-:Y:S05]  /*26e0*/  BSYNC B1 ;  /* 0x0000000000017941 */ /* 0x000fea0003800000 */
.L_x_38:
[----:B-----5:R-:W-:Y:S01]  /*26f0*/  IMAD.U32 R14, R24, 0x10000, RZ ;  /* 0x00010000180e7824 */ /* 0x020fe200078e00ff */
[----:B------:R-:W-:Y:S01]  /*2700*/  ISETP.GT.AND P0, PT, R4, 0x8, PT ;  /* 0x000000080400780c */ /* 0x000fe20003f04270 */
[----:B------:R-:W-:Y:S02]  /*2710*/  BSSY B1, `(.L_x_40) ;  /* 0x0000008000017945 */ /* 0x000fe40003800000 */
[----:B------:R-:W-:Y:S01]  /*2720*/  FMUL R14, R14, R89 ;  /* 0x000000590e0e7220 */ /* 0x000fe20000400000 */
[----:B------:R-:W-:-:S03]  /*2730*/  ISETP.GT.AND P2, PT, R3, RZ, P0 ;  /* 0x000000ff0300720c */ /* 0x000fc60000744270 */
[----:B------:R-:W-:-:S05]  /*2740*/  FFMA R14, R27, R88, R14 ;  /* 0x000000581b0e7223 */ /* 0x000fca000000000e */
[----:B------:R-:W-:-:S05]  /*2750*/  F2FP.BF16.F32.PACK_AB R14, RZ, R14 ;  /* 0x0000000eff0e723e */ /* 0x000fca00000010ff */
[----:B------:R3:W-:Y:S01]  /*2760*/  @P1 STG.E.U16 desc[UR38][R12.64+0x2], R14 ;  /* 0x0000020e0c001986 */ /* 0x0007e2000c101526 */
[----:B------:R-:W-:Y:S05]  /*2770*/  @!P2 BRA `(.L_x_41) ;  /* 0x000000000004a947 */ /* 0x000fea0003800000 */
[----:B------:R4:W5:Y:S02]  /*2780*/  LDG.E.LTC128B.U16 R24, desc[UR38][R6.64+0x10] ;  /* 0x0000102606187981 */ /* 0x000964000c1e1520 */
.L_x_41:
[----:B------:R-:W-:Y:S05]  /*2790*/  BSYNC B1 ;  /* 0x0000000000017941 */ /* 0x000fea0003800000 */
.L_x_40:
[----:B---3-5:R-:W-:Y:S01]  /*27a0*/  IMAD.U32 R14, R24, 0x10000, RZ ;  /* 0x00010000180e7824 */ /* 0x028fe200078e00ff */
[----:B------:R-:W-:Y:S01]  /*27b0*/  ISETP.GT.AND P1, PT, R4, 0x9, PT ;  /* 0x000000090400780c */ /* 0x000fe20003f24270 */
[----:B------:R-:W-:Y:S02]  /*27c0*/  BSSY B1, `(.L_x_42) ;  /* 0x0000008000017945 */ /* 0x000fe40003800000 */
[----:B0-----:R-:W-:Y:S01]  /*27d0*/  FMUL R5, R14, R89 ;  /* 0x000000590e057220 */ /* 0x001fe20000400000 */
[----:B------:R-:W-:-:S03]  /*27e0*/  ISETP.GT.AND P3, PT, R3, RZ, P1 ;  /* 0x000000ff0300720c */ /* 0x000fc60000f64270 */
[----:B------:R-:W-:-:S05]  /*27f0*/  FFMA R5, R28, R88, R5 ;  /* 0x000000581c057223 */ /* 0x000fca0000000005 */
[----:B------:R-:W-:-:S05]  /*2800*/  F2FP.BF16.F32.PACK_AB R5, RZ, R5 ;  /* 0x00000005ff05723e */ /* 0x000fca00000010ff */
[----:B------:R0:W-:Y:S01]  /*2810*/  @P2 STG.E.U16 desc[UR38][R10.64+0x10], R5 ;  /* 0x000010050a002986 */ /* 0x0001e2000c101526 */
[----:B------:R-:W-:Y:S05]  /*2820*/  @!P3 BRA `(.L_x_43) ;  /* 0x000000000004b947 */ /* 0x000fea0003800000 */
[----:B------:R3:W5:Y:S02]  /*2830*/  LDG.E.LTC128B.U16 R24, desc[UR38][R6.64+0x12] ;  /* 0x0000122606187981 */ /* 0x000764000c1e1520 */
.L_x_43:
[----:B------:R-:W-:Y:S05]  /*2840*/  BSYNC B1 ;  /* 0x0000000000017941 */ /* 0x000fea0003800000 */
.L_x_42:
[----:B-----5:R-:W-:Y:S01]  /*2850*/  IMAD.U32 R14, R24, 0x10000, RZ ;  /* 0x00010000180e7824 */ /* 0x020fe200078e00ff */
[----:B------:R-:W-:Y:S01]  /*2860*/  ISETP.GT.AND P0, PT, R3, 0x8, P0 ;  /* 0x000000080300780c */ /* 0x000fe20000704270 */
[----:B------:R-:W-:Y:S02]  /*2870*/  BSSY B1, `(.L_x_44) ;  /* 0x0000007000017945 */ /* 0x000fe40003800000 */
[----:B------:R-:W-:-:S04]  /*2880*/  FMUL R14, R14, R89 ;  /* 0x000000590e0e7220 */ /* 0x000fc80000400000 */
[----:B------:R-:W-:-:S05]  /*2890*/  FFMA R14, R29, R88, R14 ;  /* 0x000000581d0e7223 */ /* 0x000fca000000000e */
[----:B------:R-:W-:-:S05]  /*28a0*/  F2FP.BF16.F32.PACK_AB R14, RZ, R14 ;  /* 0x0000000eff0e723e */ /* 0x000fca00000010ff */
[----:B------:R0:W-:Y:S01]  /*28b0*/  @P3 STG.E.U16 desc[UR38][R10.64+0x12], R14 ;  /* 0x0000120e0a003986 */ /* 0x0001e2000c101526 */
[----:B------:R-:W-:Y:S05]  /*28c0*/  @!P0 BRA `(.L_x_45) ;  /* 0x0000000000048947 */ /* 0x000fea0003800000 */
[----:B------:R0:W5:Y:S02]  /*28d0*/  LDG.E.LTC128B.U16 R24, desc[UR38][R8.64+0x10] ;  /* 0x0000102608187981 */ /* 0x000164000c1e1520 */
.L_x_45:
[----:B------:R-:W-:Y:S05]  /*28e0*/  BSYNC B1 ;  /* 0x0000000000017941 */ /* 0x000fea0003800000 */
.L_x_44:
[----:B0----5:R-:W-:Y:S01]  /*28f0*/  IMAD.U32 R14, R24, 0x10000, RZ ;  /* 0x00010000180e7824 */ /* 0x021fe200078e00ff */
        /* <DEDUP_REMOVED lines=8> */
.L_x_47:
[----:B------:R-:W-:Y:S05]  /*2980*/  BSYNC B1 ;  /* 0x0000000000017941 */ /* 0x000fea0003800000 */
.L_x_46:
        /* <DEDUP_REMOVED lines=10> */
.L_x_49:
[----:B------:R-:W-:Y:S05]  /*2a30*/  BSYNC B1 ;  /* 0x0000000000017941 */ /* 0x000fea0003800000 */
.L_x_48:
[----:B0----5:R-:W-:Y:S01]  /*2a40*/  IMAD.U32 R14, R24, 0x10000, RZ ;  /* 0x00010000180e7824 */ /* 0x021fe200078e00ff */
        /* <DEDUP_REMOVED lines=9> */
.L_x_51:
[----:B------:R-:W-:Y:S05]  /*2ae0*/  BSYNC B1 ;  /* 0x0000000000017941 */ /* 0x000fea0003800000 */
.L_x_50:
        /* <DEDUP_REMOVED lines=9> */
.L_x_53:
[----:B------:R-:W-:Y:S05]  /*2b80*/  BSYNC B1 ;  /* 0x0000000000017941 */ /* 0x000fea0003800000 */
.L_x_52:
        /* <DEDUP_REMOVED lines=9> */
.L_x_55:
[----:B------:R-:W-:Y:S05]  /*2c20*/  BSYNC B1 ;  /* 0x0000000000017941 */ /* 0x000fea0003800000 */
.L_x_54:
        /* <DEDUP_REMOVED lines=10> */
.L_x_57:
[----:B------:R-:W-:Y:S05]  /*2cd0*/  BSYNC B1 ;  /* 0x0000000000017941 */ /* 0x000fea0003800000 */
.L_x_56:
        /* <DEDUP_REMOVED lines=10> */
.L_x_59:
[----:B------:R-:W-:Y:S05]  /*2d80*/  BSYNC B1 ;  /* 0x0000000000017941 */ /* 0x000fea0003800000 */
.L_x_58:
        /* <DEDUP_REMOVED lines=9> */
.L_x_61:
[----:B------:R-:W-:Y:S05]  /*2e20*/  BSYNC B1 ;  /* 0x0000000000017941 */ /* 0x000fea0003800000 */
.L_x_60:
        /* <DEDUP_REMOVED lines=9> */
.L_x_63:
[----:B------:R-:W-:Y:S05]  /*2ec0*/  BSYNC B1 ;  /* 0x0000000000017941 */ /* 0x000fea0003800000 */
.L_x_62:
        /* <DEDUP_REMOVED lines=10> */
.L_x_65:
[----:B------:R-:W-:Y:S05]  /*2f70*/  BSYNC B1 ;  /* 0x0000000000017941 */ /* 0x000fea0003800000 */
.L_x_64:
        /* <DEDUP_REMOVED lines=10> */
.L_x_67:
[----:B------:R-:W-:Y:S05]  /*3020*/  BSYNC B1 ;  /* 0x0000000000017941 */ /* 0x000fea0003800000 */
.L_x_66:
        /* <DEDUP_REMOVED lines=9> */
.L_x_69:
[----:B------:R-:W-:Y:S05]  /*30c0*/  BSYNC B1 ;  /* 0x0000000000017941 */ /* 0x000fea0003800000 */
.L_x_68:
        /* <DEDUP_REMOVED lines=9> */
.L_x_71:
[----:B------:R-:W-:Y:S05]  /*3160*/  BSYNC B1 ;  /* 0x0000000000017941 */ /* 0x000fea0003800000 */
.L_x_70:
        /* <DEDUP_REMOVED lines=10> */
.L_x_73:
[----:B------:R-:W-:Y:S05]  /*3210*/  BSYNC B1 ;  /* 0x0000000000017941 */ /* 0x000fea0003800000 */
.L_x_72:
        /* <DEDUP_REMOVED lines=10> */
.L_x_75:
[----:B------:R-:W-:Y:S05]  /*32c0*/  BSYNC B1 ;  /* 0x0000000000017941 */ /* 0x000fea0003800000 */
.L_x_74:
        /* <DEDUP_REMOVED lines=9> */
.L_x_77:
[----:B------:R-:W-:Y:S05]  /*3360*/  BSYNC B1 ;  /* 0x0000000000017941 */ /* 0x000fea0003800000 */
.L_x_76:
        /* <DEDUP_REMOVED lines=9> */
.L_x_79:
[----:B------:R-:W-:Y:S05]  /*3400*/  BSYNC B1 ;  /* 0x0000000000017941 */ /* 0x000fea0003800000 */
.L_x_78:
        /* <DEDUP_REMOVED lines=10> */
.L_x_81:
[----:B------:R-:W-:Y:S05]  /*34b0*/  BSYNC B1 ;  /* 0x0000000000017941 */ /* 0x000fea0003800000 */
.L_x_80:
        /* <DEDUP_REMOVED lines=10> */
.L_x_83:
[----:B------:R-:W-:Y:S05]  /*3560*/  BSYNC B1 ;  /* 0x0000000000017941 */ /* 0x000fea0003800000 */
.L_x_82:
        /* <DEDUP_REMOVED lines=9> */
.L_x_85:
[----:B------:R-:W-:Y:S05]  /*3600*/  BSYNC B1 ;  /* 0x0000000000017941 */ /* 0x000fea0003800000 */
.L_x_84:
        /* <DEDUP_REMOVED lines=9> */
.L_x_87:
[----:B------:R-:W-:Y:S05]  /*36a0*/  BSYNC B1 ;  /* 0x0000000000017941 */ /* 0x000fea0003800000 */
.L_x_86:
        /* <DEDUP_REMOVED lines=10> */
.L_x_89:
[----:B------:R-:W-:Y:S05]  /*3750*/  BSYNC B1 ;  /* 0x0000000000017941 */ /* 0x000fea0003800000 */
.L_x_88:
        /* <DEDUP_REMOVED lines=10> */
.L_x_91:
[----:B------:R-:W-:Y:S05]  /*3800*/  BSYNC B1 ;  /* 0x0000000000017941 */ /* 0x000fea0003800000 */
.L_x_90:
        /* <DEDUP_REMOVED lines=9> */
.L_x_93:
[----:B------:R-:W-:Y:S05]  /*38a0*/  BSYNC B1 ;  /* 0x0000000000017941 */ /* 0x000fea0003800000 */
.L_x_92:
        /* <DEDUP_REMOVED lines=9> */
.L_x_95:
[----:B------:R-:W-:Y:S05]  /*3940*/  BSYNC B1 ;  /* 0x0000000000017941 */ /* 0x000fea0003800000 */
.L_x_94:
        /* <DEDUP_REMOVED lines=10> */
.L_x_97:
[----:B------:R-:W-:Y:S05]  /*39f0*/  BSYNC B1 ;  /* 0x0000000000017941 */ /* 0x000fea0003800000 */
.L_x_96:
        /* <DEDUP_REMOVED lines=10> */
.L_x_99:
[----:B------:R-:W-:Y:S05]  /*3aa0*/  BSYNC B1 ;  /* 0x0000000000017941 */ /* 0x000fea0003800000 */
.L_x_98:
        /* <DEDUP_REMOVED lines=9> */
.L_x_101:
[----:B------:R-:W-:Y:S05]  /*3b40*/  BSYNC B1 ;  /* 0x0000000000017941 */ /* 0x000fea0003800000 */
.L_x_100:
        /* <DEDUP_REMOVED lines=9> */
.L_x_103:
[----:B------:R-:W-:Y:S05]  /*3be0*/  BSYNC B1 ;  /* 0x0000000000017941 */ /* 0x000fea0003800000 */
.L_x_102:
        /* <DEDUP_REMOVED lines=10> */
.L_x_105:
[----:B------:R-:W-:Y:S05]  /*3c90*/  BSYNC B1 ;  /* 0x0000000000017941 */ /* 0x000fea0003800000 */
.L_x_104:
        /* <DEDUP_REMOVED lines=10> */
.L_x_107:
[----:B------:R-:W-:Y:S05]  /*3d40*/  BSYNC B1 ;  /* 0x0000000000017941 */ /* 0x000fea0003800000 */
.L_x_106:
        /* <DEDUP_REMOVED lines=9> */
.L_x_109:
[----:B------:R-:W-:Y:S05]  /*3de0*/  BSYNC B1 ;  /* 0x0000000000017941 */ /* 0x000fea0003800000 */
.L_x_108:
        /* <DEDUP_REMOVED lines=9> */
.L_x_111:
[----:B------:R-:W-:Y:S05]  /*3e80*/  BSYNC B1 ;  /* 0x0000000000017941 */ /* 0x000fea0003800000 */
.L_x_110:
        /* <DEDUP_REMOVED lines=10> */
.L_x_113:
[----:B------:R-:W-:Y:S05]  /*3f30*/  BSYNC B1 ;  /* 0x0000000000017941 */ /* 0x000fea0003800000 */
.L_x_112:
        /* <DEDUP_REMOVED lines=10> */
.L_x_115:
[----:B------:R-:W-:Y:S05]  /*3fe0*/  BSYNC B1 ;  /* 0x0000000000017941 */ /* 0x000fea0003800000 */
.L_x_114:
        /* <DEDUP_REMOVED lines=9> */
.L_x_117:
[----:B------:R-:W-:Y:S05]  /*4080*/  BSYNC B1 ;  /* 0x0000000000017941 */ /* 0x000fea0003800000 */
.L_x_116:
        /* <DEDUP_REMOVED lines=9> */
.L_x_119:
[----:B------:R-:W-:Y:S05]  /*4120*/  BSYNC B1 ;  /* 0x0000000000017941 */ /* 0x000fea0003800000 */
.L_x_118:
        /* <DEDUP_REMOVED lines=10> */
.L_x_121:
[----:B------:R-:W-:Y:S05]  /*41d0*/  BSYNC B1 ;  /* 0x0000000000017941 */ /* 0x000fea0003800000 */
.L_x_120:
        /* <DEDUP_REMOVED lines=10> */
.L_x_123:
[----:B------:R-:W-:Y:S05]  /*4280*/  BSYNC B1 ;  /* 0x0000000000017941 */ /* 0x000fea0003800000 */
.L_x_122:
        /* <DEDUP_REMOVED lines=9> */
.L_x_125:
[----:B------:R-:W-:Y:S05]  /*4320*/  BSYNC B1 ;  /* 0x0000000000017941 */ /* 0x000fea0003800000 */
.L_x_124:
        /* <DEDUP_REMOVED lines=9> */
.L_x_127:
[----:B------:R-:W-:Y:S05]  /*43c0*/  BSYNC B1 ;  /* 0x0000000000017941 */ /* 0x000fea0003800000 */
.L_x_126:
        /* <DEDUP_REMOVED lines=10> */
.L_x_129:
[----:B------:R-:W-:Y:S05]  /*4470*/  BSYNC B1 ;  /* 0x0000000000017941 */ /* 0x000fea0003800000 */
.L_x_128:
        /* <DEDUP_REMOVED lines=10> */
.L_x_131:
[----:B------:R-:W-:Y:S05]  /*4520*/  BSYNC B1 ;  /* 0x0000000000017941 */ /* 0x000fea0003800000 */
.L_x_130:
        /* <DEDUP_REMOVED lines=9> */
.L_x_133:
[----:B------:R-:W-:Y:S05]  /*45c0*/  BSYNC B1 ;  /* 0x0000000000017941 */ /* 0x000fea0003800000 */
.L_x_132:
        /* <DEDUP_REMOVED lines=9> */
.L_x_135:
[----:B------:R-:W-:Y:S05]  /*4660*/  BSYNC B1 ;  /* 0x0000000000017941 */ /* 0x000fea0003800000 */
.L_x_134:
        /* <DEDUP_REMOVED lines=10> */
.L_x_137:
[----:B------:R-:W-:Y:S05]  /*4710*/  BSYNC B1 ;  /* 0x0000000000017941 */ /* 0x000fea0003800000 */
.L_x_136:
        /* <DEDUP_REMOVED lines=10> */
.L_x_139:
[----:B------:R-:W-:Y:S05]  /*47c0*/  BSYNC B1 ;  /* 0x0000000000017941 */ /* 0x000fea0003800000 */
.L_x_138:
        /* <DEDUP_REMOVED lines=9> */
.L_x_141:
[----:B------:R-:W-:Y:S05]  /*4860*/  BSYNC B1 ;  /* 0x0000000000017941 */ /* 0x000fea0003800000 */
.L_x_140:
        /* <DEDUP_REMOVED lines=9> */
.L_x_143:
[----:B------:R-:W-:Y:S05]  /*4900*/  BSYNC B1 ;  /* 0x0000000000017941 */ /* 0x000fea0003800000 */
.L_x_142:
        /* <DEDUP_REMOVED lines=10> */
.L_x_145:
[----:B------:R-:W-:Y:S05]  /*49b0*/  BSYNC B1 ;  /* 0x0000000000017941 */ /* 0x000fea0003800000 */
.L_x_144:
        /* <DEDUP_REMOVED lines=10> */
.L_x_147:
[----:B------:R-:W-:Y:S05]  /*4a60*/  BSYNC B1 ;  /* 0x0000000000017941 */ /* 0x000fea0003800000 */
.L_x_146:
        /* <DEDUP_REMOVED lines=9> */
.L_x_149:
[----:B------:R-:W-:Y:S05]  /*4b00*/  BSYNC B1 ;  /* 0x0000000000017941 */ /* 0x000fea0003800000 */
.L_x_148:
        /* <DEDUP_REMOVED lines=9> */
.L_x_151:
[----:B------:R-:W-:Y:S05]  /*4ba0*/  BSYNC B1 ;  /* 0x0000000000017941 */ /* 0x000fea0003800000 */
.L_x_150:
        /* <DEDUP_REMOVED lines=10> */
.L_x_153:
[----:B------:R-:W-:Y:S05]  /*4c50*/  BSYNC B1 ;  /* 0x0000000000017941 */ /* 0x000fea0003800000 */
.L_x_152:
[----:B0----5:R-:W-:Y:S01]  /*4c60*/  IMAD.U32 R14, R24, 0x10000, RZ ;  /* 0x00010000180e7824 */ /* 0x021fe200078e00ff */
[----:B------:R-:W-:Y:S01]  /*4c70*/  ISETP.GT.AND P1, PT, R4, 0x79, PT ;  /* 0x000000790400780c */ /* 0x000fe20003f24270 */
[----:B------:R-:W-:Y:S01]  /*4c80*/  @P2 IMAD.MOV.U32 R4, RZ, RZ, R10 ;  /* 0x000000ffff042224 */ /* 0x000fe200078e000a */
[----:B------:R-:W-:Y:S01]  /*4c90*/  BSSY B1, `(.L_x_154) ;  /* 0x000000a000017945 */ /* 0x000fe20003800000 */
[----:B------:R-:W-:Y:S01]  /*4ca0*/  FMUL R5, R14, R89 ;  /* 0x000000590e057220 */ /* 0x000fe20000400000 */
[----:B------:R-:W-:-:S03]  /*4cb0*/  ISETP.GT.AND P3, PT, R3, RZ, P1 ;  /* 0x000000ff0300720c */ /* 0x000fc60000f64270 */
[----:B------:R-:W-:-:S05]  /*4cc0*/  FFMA R5, R84, R88, R5 ;  /* 0x0000005854057223 */ /* 0x000fca0000000005 */
[----:B------:R-:W-:-:S04]  /*4cd0*/  F2FP.BF16.F32.PACK_AB R5, RZ, R5 ;  /* 0x00000005ff05723e */ /* 0x000fc800000010ff */
[----:B------:R-:W-:Y:S01]  /*4ce0*/  PRMT R14, R5, 0x7610, R14 ;  /* 0x00007610050e7816 */ /* 0x000fe2000000000e */
[----:B------:R-:W-:-:S05]  /*4cf0*/  @P2 IMAD.MOV.U32 R5, RZ, RZ, R11 ;  /* 0x000000ffff052224 */ /* 0x000fca00078e000b */
[----:B------:R0:W-:Y:S01]  /*4d00*/  @P2 STG.E.U16 desc[UR38][R4.64+0xf0], R14 ;  /* 0x0000f00e04002986 */ /* 0x0001e2000c101526 */
[----:B------:R-:W-:Y:S05]  /*4d10*/  @!P3 BRA `(.L_x_155) ;  /* 0x000000000004b947 */ /* 0x000fea0003800000 */
[----:B------:R0:W5:Y:S02]  /*4d20*/  LDG.E.LTC128B.U16 R24, desc[UR38][R6.64+0xf2] ;  /* 0x0000f22606187981 */ /* 0x000164000c1e1520 */
.L_x_155:
[----:B------:R-:W-:Y:S05]  /*4d30*/  BSYNC B1 ;  /* 0x0000000000017941 */ /* 0x000fea0003800000 */
.L_x_154:
        /* <DEDUP_REMOVED lines=9> */
.L_x_157:
[----:B------:R-:W-:Y:S05]  /*4dd0*/  BSYNC B1 ;  /* 0x0000000000017941 */ /* 0x000fea0003800000 */
.L_x_156:
[----:B0----5:R-:W-:Y:S01]  /*4de0*/  IMAD.U32 R4, R24, 0x10000, RZ ;  /* 0x0001000018047824 */ /* 0x021fe200078e00ff */
[----:B------:R-:W-:Y:S01]  /*4df0*/  ISETP.GT.AND P1, PT, R3, 0x8, P1 ;  /* 0x000000080300780c */ /* 0x000fe20000f24270 */
[----:B------:R-:W-:Y:S02]  /*4e00*/  BSSY B1, `(.L_x_158) ;  /* 0x000000a000017945 */ /* 0x000fe40003800000 */
[----:B------:R-:W-:Y:S01]  /*4e10*/  FMUL R5, R4, R89 ;  /* 0x0000005904057220 */ /* 0x000fe20000400000 */
[----:B------:R-:W-:-:S03]  /*4e20*/  @P0 IMAD.MOV.U32 R4, RZ, RZ, R12 ;  /* 0x000000ffff040224 */ /* 0x000fc600078e000c */
[----:B------:R-:W-:-:S05]  /*4e30*/  FFMA R5, R86, R88, R5 ;  /* 0x0000005856057223 */ /* 0x000fca0000000005 */
[----:B------:R-:W-:-:S04]  /*4e40*/  F2FP.BF16.F32.PACK_AB R5, RZ, R5 ;  /* 0x00000005ff05723e */ /* 0x000fc800000010ff */
[----:B-1-34-:R-:W-:Y:S01]  /*4e50*/  PRMT R6, R5, 0x7610, R6 ;  /* 0x0000761005067816 */ /* 0x01afe20000000006 */
[----:B------:R-:W-:-:S05]  /*4e60*/  @P0 IMAD.MOV.U32 R5, RZ, RZ, R13 ;  /* 0x000000ffff050224 */ /* 0x000fca00078e000d */
[----:B------:R0:W-:Y:S01]  /*4e70*/  @P0 STG.E.U16 desc[UR38][R4.64+0xf0], R6 ;  /* 0x0000f00604000986 */ /* 0x0001e2000c101526 */
[----:B------:R-:W-:Y:S05]  /*4e80*/  @!P1 BRA `(.L_x_159) ;  /* 0x0000000000049947 */ /* 0x000fea0003800000 */
[----:B------:R1:W5:Y:S02]  /*4e90*/  LDG.E.LTC128B.U16 R24, desc[UR38][R8.64+0xf2] ;  /* 0x0000f22608187981 */ /* 0x000364000c1e1520 */
.L_x_159:
[----:B------:R-:W-:Y:S05]  /*4ea0*/  BSYNC B1 ;  /* 0x0000000000017941 */ /* 0x000fea0003800000 */
.L_x_158:
[----:B------:R-:W-:Y:S05]  /*4eb0*/  @!P1 BRA `(.L_x_160) ;  /* 0x0000001000d09947 */ /* 0x000fea0003800000 */
[----:B-----5:R-:W-:-:S04]  /*4ec0*/  IMAD.U32 R24, R24, 0x10000, RZ ;  /* 0x0001000018187824 */ /* 0x020fc800078e00ff */
[----:B------:R-:W-:-:S04]  /*4ed0*/  FMUL R24, R24, R89 ;  /* 0x0000005918187220 */ /* 0x000fc80000400000 */
[----:B------:R-:W-:-:S05]  /*4ee0*/  FFMA R24, R87, R88, R24 ;  /* 0x0000005857187223 */ /* 0x000fca0000000018 */
[----:B------:R-:W-:-:S05]  /*4ef0*/  F2FP.BF16.F32.PACK_AB R24, RZ, R24 ;  /* 0x00000018ff18723e */ /* 0x000fca00000010ff */
[----:B------:R3:W-:Y:S01]  /*4f00*/  STG.E.U16 desc[UR38][R12.64+0xf2], R24 ;  /* 0x0000f2180c007986 */ /* 0x0007e2000c101526 */
[----:B------:R-:W-:Y:S05]  /*4f10*/  BRA `(.L_x_160) ;  /* 0x0000001000b87947 */ /* 0x000fea0003800000 */
.L_x_35:
[----:B------:R-:W-:Y:S01]  /*4f20*/  ISETP.GT.AND P2, PT, R4, 0x1, PT ;  /* 0x000000010400780c */ /* 0x000fe20003f44270 */
[----:B------:R-:W-:Y:S01]  /*4f30*/  ULDC.64 UR4, c[0x0][0x5c0] ;  /* 0x0001700000047ab9 */ /* 0x000fe20000000a00 */
[-C--:B------:R-:W-:Y:S01]  /*4f40*/  FMUL R24, R24, R88.reuse ;  /* 0x0000005818187220 */ /* 0x080fe20000400000 */
[-C--:B------:R-:W-:Y:S01]  /*4f50*/  FMUL R25, R25, R88.reuse ;  /* 0x0000005819197220 */ /* 0x080fe20000400000 */
[----:B------:R-:W-:Y:S01]  /*4f60*/  ISETP.GT.AND P1, PT, R3, RZ, P2 ;  /* 0x000000ff0300720c */ /* 0x000fe20001724270 */
[-C--:B------:R-:W-:Y:S01]  /*4f70*/  FMUL R26, R26, R88.reuse ;  /* 0x000000581a1a7220 */ /* 0x080fe20000400000 */
[----:B------:R-:W-:Y:S01]  /*4f80*/  LEA R6, P4, R104, UR4, 0x1 ;  /* 0x0000000468067c11 */ /* 0x000fe2000f8808ff */
[----:B------:R-:W-:Y:S01]  /*4f90*/  FMUL R27, R27, R88 ;  /* 0x000000581b1b7220 */ /* 0x000fe20000400000 */
[----:B------:R-:W-:Y:S01]  /*4fa0*/  F2FP.BF16.F32.PACK_AB R24, RZ, R24 ;  /* 0x00000018ff18723e */ /* 0x000fe200000010ff */
[-C--:B------:R-:W-:Y:S01]  /*4fb0*/  FMUL R28, R28, R88.reuse ;  /* 0x000000581c1c7220 */ /* 0x080fe20000400000 */
[----:B------:R-:W-:Y:S01]  /*4fc0*/  LEA.HI.X R7, R104, UR5, R115, 0x1, P4 ;  /* 0x0000000568077c11 */ /* 0x000fe2000a0f0c73 */
[-C--:B------:R-:W-:Y:S01]  /*4fd0*/  FMUL R29, R29, R88.reuse ;  /* 0x000000581d1d7220 */ /* 0x080fe20000400000 */
[----:B------:R-:W-:Y:S01]  /*4fe0*/  F2FP.BF16.F32.PACK_AB R25, RZ, R25 ;  /* 0x00000019ff19723e */ /* 0x000fe200000010ff */
[-C--:B------:R-:W-:Y:S01]  /*4ff0*/  FMUL R30, R30, R88.reuse ;  /* 0x000000581e1e7220 */ /* 0x080fe20000400000 */
[----:B------:R-:W-:Y:S01]  /*5000*/  ISETP.GT.AND P2, PT, R3, 0x8, P2 ;  /* 0x000000080300780c */ /* 0x000fe20001744270 */
[----:B------:R-:W-:Y:S01]  /*5010*/  @P3 STG.E.U16 desc[UR38][R6.64], R24 ;  /* 0x0000001806003986 */ /* 0x000fe2000c101526 */
[C---:B------:R-:W-:Y:S01]  /*5020*/  SHF.L.U64.HI R5, R90.reuse, 0x1, R91 ;  /* 0x000000015a057819 */ /* 0x040fe2000001025b */
[----:B------:R-:W-:Y:S01]  /*5030*/  FMUL R31, R31, R88 ;  /* 0x000000581f1f7220 */ /* 0x000fe20000400000 */
[----:B------:R-:W-:Y:S01]  /*5040*/  LEA R8, P3, R90, R6, 0x1 ;  /* 0x000000065a087211 */ /* 0x000fe200078608ff */
[----:B------:R-:W-:Y:S01]  /*5050*/  @P1 STG.E.U16 desc[UR38][R6.64+0x2], R25 ;  /* 0x0000021906001986 */ /* 0x000fe2000c101526 */
[----:B------:R-:W-:Y:S01]  /*5060*/  ISETP.GT.AND P1, PT, R3, 0x8, P0 ;  /* 0x000000080300780c */ /* 0x000fe20000724270 */
[----:B------:R-:W-:Y:S01]  /*5070*/  FMUL R32, R32, R88 ;  /* 0x0000005820207220 */ /* 0x000fe20000400000 */
[----:B------:R-:W-:Y:S01]  /*5080*/  F2FP.BF16.F32.PACK_AB R26, RZ, R26 ;  /* 0x0000001aff1a723e */ /* 0x000fe200000010ff */
[----:B------:R-:W-:Y:S01]  /*5090*/  IMAD.X R9, R5, 0x1, R7, P3 ;  /* 0x0000000105097824 */ /* 0x000fe200018e0607 */
[----:B------:R-:W-:Y:S01]  /*50a0*/  F2FP.BF16.F32.PACK_AB R27, RZ, R27 ;  /* 0x0000001bff1b723e */ /* 0x000fe200000010ff */
[-C--:B------:R-:W-:Y:S01]  /*50b0*/  FMUL R33, R33, R88.reuse ;  /* 0x0000005821217220 */ /* 0x080fe20000400000 */
[----:B------:R-:W-:Y:S01]  /*50c0*/  ISETP.GT.AND P0, PT, R4, 0x8, PT ;  /* 0x000000080400780c */ /* 0x000fe20003f04270 */
[----:B------:R-:W-:Y:S01]  /*50d0*/  FMUL R34, R34, R88 ;  /* 0x0000005822227220 */ /* 0x000fe20000400000 */
[----:B------:R-:W-:Y:S01]  /*50e0*/  F2FP.BF16.F32.PACK_AB R28, RZ, R28 ;  /* 0x0000001cff1c723e */ /* 0x000fe200000010ff */
[-C--:B------:R-:W-:Y:S01]  /*50f0*/  FMUL R35, R35, R88.reuse ;  /* 0x0000005823237220 */ /* 0x080fe20000400000 */
[C---:B------:R-:W-:Y:S01]  /*5100*/  ISETP.GT.AND P4, PT, R3.reuse, RZ, P0 ;  /* 0x000000ff0300720c */ /* 0x040fe20000784270 */
[-C--:B------:R-:W-:Y:S01]  /*5110*/  FMUL R36, R36, R88.reuse ;  /* 0x0000005824247220 */ /* 0x080fe20000400000 */
[----:B------:R-:W-:Y:S01]  /*5120*/  F2FP.BF16.F32.PACK_AB R29, RZ, R29 ;  /* 0x0000001dff1d723e */ /* 0x000fe200000010ff */
[----:B------:R-:W-:Y:S01]  /*5130*/  @P1 STG.E.U16 desc[UR38][R8.64], R26 ;  /* 0x0000001a08001986 */ /* 0x000fe2000c101526 */
[----:B------:R-:W-:Y:S01]  /*5140*/  ISETP.GT.AND P1, PT, R3, 0x8, P0 ;  /* 0x000000080300780c */ /* 0x000fe20000724270 */
[----:B------:R-:W-:Y:S01]  /*5150*/  FMUL R37, R37, R88 ;  /* 0x0000005825257220 */ /* 0x000fe20000400000 */
[----:B------:R-:W-:Y:S01]  /*5160*/  F2FP.BF16.F32.PACK_AB R30, RZ, R30 ;  /* 0x0000001eff1e723e */ /* 0x000fe200000010ff */
[----:B------:R-:W-:Y:S01]  /*5170*/  @P2 STG.E.U16 desc[UR38][R8.64+0x2], R27 ;  /* 0x0000021b08002986 */ /* 0x000fe2000c101526 */
[----:B------:R-:W-:Y:S01]  /*5180*/  ISETP.GT.AND P2, PT, R4, 0x9, PT ;  /* 0x000000090400780c */ /* 0x000fe20003f44270 */
[-C--:B------:R-:W-:Y:S01]  /*5190*/  FMUL R38, R38, R88.reuse ;  /* 0x0000005826267220 */ /* 0x080fe20000400000 */
[----:B------:R-:W-:Y:S01]  /*51a0*/  F2FP.BF16.F32.PACK_AB R31, RZ, R31 ;  /* 0x0000001fff1f723e */ /* 0x000fe200000010ff */
[-C--:B------:R-:W-:Y:S01]  /*51b0*/  FMUL R39, R39, R88.reuse ;  /* 0x0000005827277220 */ /* 0x080fe20000400000 */
[C---:B------:R-:W-:Y:S01]  /*51c0*/  ISETP.GT.AND P3, PT, R3.reuse, RZ, P2 ;  /* 0x000000ff0300720c */ /* 0x040fe20001764270 */
[----:B------:R-:W-:Y:S01]  /*51d0*/  @P4 STG.E.U16 desc[UR38][R6.64+0x10], R28 ;  /* 0x0000101c06004986 */ /* 0x000fe2000c101526 */
[----:B------:R-:W-:Y:S01]  /*51e0*/  ISETP.GT.AND P2, PT, R3, 0x8, P2 ;  /* 0x000000080300780c */ /* 0x000fe20001744270 */
[-C--:B------:R-:W-:Y:S01]  /*51f0*/  FMUL R40, R40, R88.reuse ;  /* 0x0000005828287220 */ /* 0x080fe20000400000 */
[----:B------:R-:W-:Y:S01]  /*5200*/  ISETP.GT.AND P0, PT, R4, 0x10, PT ;  /* 0x000000100400780c */ /* 0x000fe20003f04270 */
[----:B------:R-:W-:Y:S01]  /*5210*/  FMUL R41, R41, R88 ;  /* 0x0000005829297220 */ /* 0x000fe20000400000 */
[----:B------:R-:W-:Y:S01]  /*5220*/  F2FP.BF16.F32.PACK_AB R32, RZ, R32 ;  /* 0x00000020ff20723e */ /* 0x000fe200000010ff */
[-C--:B------:R-:W-:Y:S01]  /*5230*/  FMUL R42, R42, R88.reuse ;  /* 0x000000582a2a7220 */ /* 0x080fe20000400000 */
[----:B------:R-:W-:Y:S01]  /*5240*/  ISETP.GT.AND P4, PT, R3, RZ, P0 ;  /* 0x000000ff0300720c */ /* 0x000fe20000784270 */
[-C--:B------:R-:W-:Y:S01]  /*5250*/  FMUL R43, R43, R88.reuse ;  /* 0x000000582b2b7220 */ /* 0x080fe20000400000 */
[----:B------:R-:W-:Y:S01]  /*5260*/  F2FP.BF16.F32.PACK_AB R33, RZ, R33 ;  /* 0x00000021ff21723e */ /* 0x000fe200000010ff */
[----:B------:R-:W-:Y:S01]  /*5270*/  FMUL R44, R44, R88 ;  /* 0x000000582c2c7220 */ /* 0x000fe20000400000 */
[----:B------:R-:W-:Y:S01]  /*5280*/  F2FP.BF16.F32.PACK_AB R34, RZ, R34 ;  /* 0x00000022ff22723e */ /* 0x000fe200000010ff */
[----:B------:R-:W-:Y:S01]  /*5290*/  @P3 STG.E.U16 desc[UR38][R6.64+0x12], R29 ;  /* 0x0000121d06003986 */ /* 0x000fe2000c101526 */
[----:B------:R-:W-:Y:S01]  /*52a0*/  ISETP.GT.AND P3, PT, R4, 0x11, PT ;  /* 0x000000110400780c */ /* 0x000fe20003f64270 */
[-C--:B------:R-:W-:Y:S01]  /*52b0*/  FMUL R45, R45, R88.reuse ;  /* 0x000000582d2d7220 */ /* 0x080fe20000400000 */
[----:B------:R-:W-:Y:S01]  /*52c0*/  F2FP.BF16.F32.PACK_AB R35, RZ, R35 ;  /* 0x00000023ff23723e */ /* 0x000fe200000010ff */
[----:B------:R-:W-:Y:S01]  /*52d0*/  @P1 STG.E.U16 desc[UR38][R8.64+0x10], R30 ;  /* 0x0000101e08001986 */ /* 0x000fe2000c101526 */
[C---:B------:R-:W-:Y:S01]  /*52e0*/  ISETP.GT.AND P1, PT, R3.reuse, 0x8, P0 ;  /* 0x000000080300780c */ /* 0x040fe20000724270 */
[-C--:B------:R-:W-:Y:S01]  /*52f0*/  FMUL R46, R46, R88.reuse ;  /* 0x000000582e2e7220 */ /* 0x080fe20000400000 */
[----:B------:R-:W-:Y:S01]  /*5300*/  ISETP.GT.AND P0, PT, R4, 0x18, PT ;  /* 0x000000180400780c */ /* 0x000fe20003f04270 */
[----:B------:R-:W-:Y:S01]  /*5310*/  @P2 STG.E.U16 desc[UR38][R8.64+0x12], R31 ;  /* 0x0000121f08002986 */ /* 0x000fe2000c101526 */
[----:B------:R-:W-:Y:S01]  /*5320*/  ISETP.GT.AND P2, PT, R3, RZ, P3 ;  /* 0x000000ff0300720c */ /* 0x000fe20001f44270 */
[-C--:B------:R-:W-:Y:S01]  /*5330*/  FMUL R47, R47, R88.reuse ;  /* 0x000000582f2f7220 */ /* 0x080fe20000400000 */
[C---:B------:R-:W-:Y:S01]  /*5340*/  ISETP.GT.AND P3, PT, R3.reuse, 0x8, P3 ;  /* 0x000000080300780c */ /* 0x040fe20001f64270 */
[----:B------:R-:W-:Y:S01]  /*5350*/  @P4 STG.E.U16 desc[UR38][R6.64+0x20], R32 ;  /* 0x0000202006004986 */ /* 0x000fe2000c101526 */
[----:B------:R-:W-:Y:S01]  /*5360*/  ISETP.GT.AND P4, PT, R3, RZ, P0 ;  /* 0x000000ff0300720c */ /* 0x000fe20000784270 */
[----:B------:R-:W-:Y:S01]  /*5370*/  FMUL R48, R48, R88 ;  /* 0x0000005830307220 */ /* 0x000fe20000400000 */
[----:B------:R-:W-:Y:S01]  /*5380*/  F2FP.BF16.F32.PACK_AB R36, RZ, R36 ;  /* 0x00000024ff24723e */ /* 0x000fe200000010ff */
[-C--:B------:R-:W-:Y:S01]  /*5390*/  FMUL R49, R49, R88.reuse ;  /* 0x0000005831317220 */ /* 0x080fe20000400000 */
[----:B------:R-:W-:Y:S01]  /*53a0*/  F2FP.BF16.F32.PACK_AB R37, RZ, R37 ;  /* 0x00000025ff25723e */ /* 0x000fe200000010ff */
[----:B------:R-:W-:Y:S01]  /*53b0*/  FMUL R50, R50, R88 ;  /* 0x0000005832327220 */ /* 0x000fe20000400000 */
[----:B------:R-:W-:Y:S01]  /*53c0*/  F2FP.BF16.F32.PACK_AB R38, RZ, R38 ;  /* 0x00000026ff26723e */ /* 0x000fe200000010ff */
[----:B------:R-:W-:Y:S01]  /*53d0*/  FMUL R51, R51, R88 ;  /* 0x0000005833337220 */ /* 0x000fe20000400000 */
[----:B------:R-:W-:Y:S01]  /*53e0*/  F2FP.BF16.F32.PACK_AB R39, RZ, R39 ;  /* 0x00000027ff27723e */ /* 0x000fe200000010ff */
[----:B------:R-:W-:Y:S01]  /*53f0*/  @P2 STG.E.U16 desc[UR38][R6.64+0x22], R33 ;  /* 0x0000222106002986 */ /* 0x000fe2000c101526 */
[----:B------:R-:W-:Y:S01]  /*5400*/  F2FP.BF16.F32.PACK_AB R40, RZ, R40 ;  /* 0x00000028ff28723e */ /* 0x000fe200000010ff */
[-C--:B------:R-:W-:Y:S01]  /*5410*/  FMUL R52, R52, R88.reuse ;  /* 0x0000005834347220 */ /* 0x080fe20000400000 */
[----:B------:R-:W-:Y:S01]  /*5420*/  F2FP.BF16.F32.PACK_AB R41, RZ, R41 ;  /* 0x00000029ff29723e */ /* 0x000fe200000010ff */
[----:B------:R-:W-:Y:S01]  /*5430*/  @P1 STG.E.U16 desc[UR38][R8.64+0x20], R34 ;  /* 0x0000202208001986 */ /* 0x000fe2000c101526 */
[----:B------:R-:W-:Y:S01]  /*5440*/  ISETP.GT.AND P1, PT, R3, 0x8, P0 ;  /* 0x000000080300780c */ /* 0x000fe20000724270 */
[-C--:B------:R-:W-:Y:S01]  /*5450*/  FMUL R53, R53, R88.reuse ;  /* 0x0000005835357220 */ /* 0x080fe20000400000 */
[C---:B------:R-:W-:Y:S01]  /*5460*/  ISETP.GT.AND P0, PT, R4.reuse, 0x20, PT ;  /* 0x000000200400780c */ /* 0x040fe20003f04270 */
[----:B------:R-:W-:Y:S01]  /*5470*/  @P3 STG.E.U16 desc[UR38][R8.64+0x22], R35 ;  /* 0x0000222308003986 */ /* 0x000fe2000c101526 */
[----:B------:R-:W-:Y:S01]  /*5480*/  ISETP.GT.AND P3, PT, R4, 0x19, PT ;  /* 0x000000190400780c */ /* 0x000fe20003f64270 */
[----:B------:R-:W-:Y:S01]  /*5490*/  FMUL R54, R54, R88 ;  /* 0x0000005836367220 */ /* 0x000fe20000400000 */
[----:B------:R-:W-:Y:S01]  /*54a0*/  F2FP.BF16.F32.PACK_AB R42, RZ, R42 ;  /* 0x0000002aff2a723e */ /* 0x000fe200000010ff */
[----:B------:R-:W-:Y:S01]  /*54b0*/  @P4 STG.E.U16 desc[UR38][R6.64+0x30], R36 ;  /* 0x0000302406004986 */ /* 0x000fe2000c101526 */
[----:B------:R-:W-:Y:S01]  /*54c0*/  ISETP.GT.AND P2, PT, R3, RZ, P3 ;  /* 0x000000ff0300720c */ /* 0x000fe20001f44270 */
[-C--:B------:R-:W-:Y:S01]  /*54d0*/  FMUL R55, R55, R88.reuse ;  /* 0x0000005837377220 */ /* 0x080fe20000400000 */
[C---:B------:R-:W-:Y:S01]  /*54e0*/  ISETP.GT.AND P3, PT, R3.reuse, 0x8, P3 ;  /* 0x000000080300780c */ /* 0x040fe20001f64270 */
[-C--:B------:R-:W-:Y:S01]  /*54f0*/  FMUL R56, R56, R88.reuse ;  /* 0x0000005838387220 */ /* 0x080fe20000400000 */
[----:B------:R-:W-:Y:S01]  /*5500*/  ISETP.GT.AND P4, PT, R3, RZ, P0 ;  /* 0x000000ff0300720c */ /* 0x000fe20000784270 */
[-C--:B------:R-:W-:Y:S01]  /*5510*/  FMUL R57, R57, R88.reuse ;  /* 0x0000005839397220 */ /* 0x080fe20000400000 */
[----:B------:R-:W-:Y:S01]  /*5520*/  F2FP.BF16.F32.PACK_AB R43, RZ, R43 ;  /* 0x0000002bff2b723e */ /* 0x000fe200000010ff */
[----:B------:R-:W-:Y:S01]  /*5530*/  FMUL R58, R58, R88 ;  /* 0x000000583a3a7220 */ /* 0x000fe20000400000 */
[----:B------:R-:W-:Y:S01]  /*5540*/  F2FP.BF16.F32.PACK_AB R44, RZ, R44 ;  /* 0x0000002cff2c723e */ /* 0x000fe200000010ff */
[-C--:B------:R-:W-:Y:S01]  /*5550*/  FMUL R59, R59, R88.reuse ;  /* 0x000000583b3b7220 */ /* 0x080fe20000400000 */
[----:B------:R-:W-:Y:S01]  /*5560*/  F2FP.BF16.F32.PACK_AB R45, RZ, R45 ;  /* 0x0000002dff2d723e */ /* 0x000fe200000010ff */
[----:B------:R-:W-:Y:S01]  /*5570*/  FMUL R60, R60, R88 ;  /* 0x000000583c3c7220 */ /* 0x000fe20000400000 */
[----:B------:R-:W-:Y:S01]  /*5580*/  F2FP.BF16.F32.PACK_AB R46, RZ, R46 ;  /* 0x0000002eff2e723e */ /* 0x000fe200000010ff */
[----:B------:R-:W-:Y:S01]  /*5590*/  @P2 STG.E.U16 desc[UR38][R6.64+0x32], R37 ;  /* 0x0000322506002986 */ /* 0x000fe2000c101526 */
[----:B------:R-:W-:Y:S01]  /*55a0*/  F2FP.BF16.F32.PACK_AB R47, RZ, R47 ;  /* 0x0000002fff2f723e */ /* 0x000fe200000010ff */
[----:B------:R-:W-:Y:S01]  /*55b0*/  FMUL R61, R61, R88 ;  /* 0x000000583d3d7220 */ /* 0x000fe20000400000 */
[----:B------:R-:W-:Y:S01]  /*55c0*/  F2FP.BF16.F32.PACK_AB R48, RZ, R48 ;  /* 0x00000030ff30723e */ /* 0x000fe200000010ff */
[----:B------:R-:W-:Y:S01]  /*55d0*/  @P1 STG.E.U16 desc[UR38][R8.64+0x30], R38 ;  /* 0x0000302608001986 */ /* 0x000fe2000c101526 */
[----:B------:R-:W-:Y:S01]  /*55e0*/  ISETP.GT.AND P1, PT, R3, 0x8, P0 ;  /* 0x000000080300780c */ /* 0x000fe20000724270 */
[-C--:B------:R-:W-:Y:S01]  /*55f0*/  FMUL R62, R62, R88.reuse ;  /* 0x000000583e3e7220 */ /* 0x080fe20000400000 */
[C---:B------:R-:W-:Y:S01]  /*5600*/  ISETP.GT.AND P0, PT, R4.reuse, 0x28, PT ;  /* 0x000000280400780c */ /* 0x040fe20003f04270 */
[----:B------:R-:W-:Y:S01]  /*5610*/  @P3 STG.E.U16 desc[UR38][R8.64+0x32], R39 ;  /* 0x0000322708003986 */ /* 0x000fe2000c101526 */
[----:B------:R-:W-:Y:S01]  /*5620*/  ISETP.GT.AND P3, PT, R4, 0x21, PT ;  /* 0x000000210400780c */ /* 0x000fe20003f64270 */
[-C--:B------:R-:W-:Y:S01]  /*5630*/  FMUL R63, R63, R88.reuse ;  /* 0x000000583f3f7220 */ /* 0x080fe20000400000 */
[----:B------:R-:W-:Y:S01]  /*5640*/  F2FP.BF16.F32.PACK_AB R49, RZ, R49 ;  /* 0x00000031ff31723e */ /* 0x000fe200000010ff */
[----:B------:R-:W-:Y:S01]  /*5650*/  @P4 STG.E.U16 desc[UR38][R6.64+0x40], R40 ;  /* 0x0000402806004986 */ /* 0x000fe2000c101526 */
[C---:B------:R-:W-:Y:S01]  /*5660*/  ISETP.GT.AND P2, PT, R3.reuse, RZ, P3 ;  /* 0x000000ff0300720c */ /* 0x040fe20001f44270 */
[-C--:B------:R-:W-:Y:S01]  /*5670*/  FMUL R64, R64, R88.reuse ;  /* 0x0000005840407220 */ /* 0x080fe20000400000 */
[----:B------:R-:W-:Y:S01]  /*5680*/  ISETP.GT.AND P3, PT, R3, 0x8, P3 ;  /* 0x000000080300780c */ /* 0x000fe20001f64270 */
[-C--:B------:R-:W-:Y:S01]  /*5690*/  FMUL R65, R65, R88.reuse ;  /* 0x0000005841417220 */ /* 0x080fe20000400000 */
        /* <DEDUP_REMOVED lines=62> */
[----:B------:R-:W-:-:S02]  /*5a80*/  F2FP.BF16.F32.PACK_AB R68, RZ, R68 ;  /* 0x00000044ff44723e */ /* 0x000fc400000010ff */
[----:B------:R-:W-:Y:S01]  /*5a90*/  F2FP.BF16.F32.PACK_AB R69, RZ, R69 ;  /* 0x00000045ff45723e */ /* 0x000fe200000010ff */
[----:B------:R-:W-:Y:S01]  /*5aa0*/  @P1 STG.E.U16 desc[UR38][R8.64+0x60], R50 ;  /* 0x0000603208001986 */ /* 0x000fe2000c101526 */
[C---:B------:R-:W-:Y:S02]  /*5ab0*/  ISETP.GT.AND P1, PT, R3.reuse, 0x8, P0 ;  /* 0x000000080300780c */ /* 0x040fe40000724270 */
[C---:B------:R-:W-:Y:S01]  /*5ac0*/  ISETP.GT.AND P0, PT, R4.reuse, 0x40, PT ;  /* 0x000000400400780c */ /* 0x040fe20003f04270 */
[----:B------:R-:W-:Y:S01]  /*5ad0*/  @P3 STG.E.U16 desc[UR38][R8.64+0x62], R51 ;  /* 0x0000623308003986 */ /* 0x000fe2000c101526 */
[----:B------:R-:W-:Y:S02]  /*5ae0*/  ISETP.GT.AND P3, PT, R4, 0x39, PT ;  /* 0x000000390400780c */ /* 0x000fe40003f64270 */
[----:B------:R-:W-:Y:S01]  /*5af0*/  F2FP.BF16.F32.PACK_AB R70, RZ, R70 ;  /* 0x00000046ff46723e */ /* 0x000fe200000010ff */
[----:B------:R-:W-:Y:S01]  /*5b00*/  @P4 STG.E.U16 desc[UR38][R6.64+0x70], R52 ;  /* 0x0000703406004986 */ /* 0x000fe2000c101526 */
[----:B------:R-:W-:-:S02]  /*5b10*/  ISETP.GT.AND P2, PT, R3, RZ, P3 ;  /* 0x000000ff0300720c */ /* 0x000fc40001f44270 */
[C---:B------:R-:W-:Y:S02]  /*5b20*/  ISETP.GT.AND P3, PT, R3.reuse, 0x8, P3 ;  /* 0x000000080300780c */ /* 0x040fe40001f64270 */
[----:B------:R-:W-:Y:S02]  /*5b30*/  ISETP.GT.AND P4, PT, R3, RZ, P0 ;  /* 0x000000ff0300720c */ /* 0x000fe40000784270 */
[----:B------:R-:W-:Y:S02]  /*5b40*/  F2FP.BF16.F32.PACK_AB R71, RZ, R71 ;  /* 0x00000047ff47723e */ /* 0x000fe400000010ff */
[----:B------:R-:W-:Y:S02]  /*5b50*/  F2FP.BF16.F32.PACK_AB R72, RZ, R72 ;  /* 0x00000048ff48723e */ /* 0x000fe400000010ff */
[----:B------:R-:W-:Y:S02]  /*5b60*/  F2FP.BF16.F32.PACK_AB R73, RZ, R73 ;  /* 0x00000049ff49723e */ /* 0x000fe400000010ff */
        /* <DEDUP_REMOVED lines=33> */
[----:B------:R-:W-:-:S03]  /*5d80*/  F2FP.BF16.F32.PACK_AB R87, RZ, R87 ;  /* 0x00000057ff57723e */ /* 0x000fc600000010ff */
[----:B------:R-:W-:Y:S04]  /*5d90*/  @P2 STG.E.U16 desc[UR38][R6.64+0x92], R61 ;  /* 0x0000923d06002986 */ /* 0x000fe8000c101526 */
[----:B------:R-:W-:Y:S01]  /*5da0*/  @P1 STG.E.U16 desc[UR38][R8.64+0x90], R62 ;  /* 0x0000903e08001986 */ /* 0x000fe2000c101526 */
[----:B------:R-:W-:Y:S02]  /*5db0*/  ISETP.GT.AND P1, PT, R3, 0x8, P0 ;  /* 0x000000080300780c */ /* 0x000fe40000724270 */
[C---:B------:R-:W-:Y:S01]  /*5dc0*/  ISETP.GT.AND P0, PT, R4.reuse, 0x58, PT ;  /* 0x000000580400780c */ /* 0x040fe20003f04270 */
[----:B------:R-:W-:Y:S01]  /*5dd0*/  @P3 STG.E.U16 desc[UR38][R8.64+0x92], R63 ;  /* 0x0000923f08003986 */ /* 0x000fe2000c101526 */
[----:B------:R-:W-:-:S03]  /*5de0*/  ISETP.GT.AND P3, PT, R4, 0x51, PT ;  /* 0x000000510400780c */ /* 0x000fc60003f64270 */
[----:B------:R-:W-:Y:S01]  /*5df0*/  @P4 STG.E.U16 desc[UR38][R6.64+0xa0], R64 ;  /* 0x0000a04006004986 */ /* 0x000fe2000c101526 */
[C---:B------:R-:W-:Y:S02]  /*5e00*/  ISETP.GT.AND P2, PT, R3.reuse, RZ, P3 ;  /* 0x000000ff0300720c */ /* 0x040fe40001f44270 */
[C---:B------:R-:W-:Y:S02]  /*5e10*/  ISETP.GT.AND P3, PT, R3.reuse, 0x8, P3 ;  /* 0x000000080300780c */ /* 0x040fe40001f64270 */
[----:B------:R-:W-:-:S09]  /*5e20*/  ISETP.GT.AND P4, PT, R3, RZ, P0 ;  /* 0x000000ff0300720c */ /* 0x000fd20000784270 */
        /* <DEDUP_REMOVED lines=9> */
[C---:B------:R-:W-:Y:S02]  /*5ec0*/  ISETP.GT.AND P3, PT, R3.reuse, RZ, P0 ;  /* 0x000000ff0300720c */ /* 0x040fe40000764270 */
[----:B------:R-:W-:-:S07]  /*5ed0*/  ISETP.GT.AND P0, PT, R3, 0x8, P0 ;  /* 0x000000080300780c */ /* 0x000fce0000704270 */
[----:B------:R-:W-:Y:S04]  /*5ee0*/  @P2 STG.E.U16 desc[UR38][R6.64+0xb2], R69 ;  /* 0x0000b24506002986 */ /* 0x000fe8000c101526 */
[----:B------:R-:W-:Y:S01]  /*5ef0*/  @P1 STG.E.U16 desc[UR38][R8.64+0xb0], R70 ;  /* 0x0000b04608001986 */ /* 0x000fe2000c101526 */
[----:B------:R-:W-:-:S03]  /*5f00*/  ISETP.GT.AND P1, PT, R4, 0x68, PT ;  /* 0x000000680400780c */ /* 0x000fc60003f24270 */
        /* <DEDUP_REMOVED lines=11> */
[C---:B------:R-:W-:Y:S02]  /*5fc0*/  ISETP.GT.AND P2, PT, R3.reuse, RZ, P0 ;  /* 0x000000ff0300720c */ /* 0x040fe40000744270 */
[----:B------:R-:W-:Y:S01]  /*5fd0*/  ISETP.GT.AND P0, PT, R3, 0x8, P0 ;  /* 0x000000080300780c */ /* 0x000fe20000704270 */
[----:B------:R-:W-:Y:S01]  /*5fe0*/  @P3 STG.E.U16 desc[UR38][R6.64+0xd0], R76 ;  /* 0x0000d04c06003986 */ /* 0x000fe2000c101526 */
[----:B------:R-:W-:-:S04]  /*5ff0*/  ISETP.GT.AND P3, PT, R4, 0x70, PT ;  /* 0x000000700400780c */ /* 0x000fc80003f64270 */
[C---:B------:R-:W-:Y:S02]  /*6000*/  ISETP.GT.AND P4, PT, R3.reuse, RZ, P3 ;  /* 0x000000ff0300720c */ /* 0x040fe40001f84270 */
[----:B------:R-:W-:-:S03]  /*6010*/  ISETP.GT.AND P3, PT, R3, 0x8, P3 ;  /* 0x000000080300780c */ /* 0x000fc60001f64270 */
[----:B------:R-:W-:Y:S01]  /*6020*/  @P2 STG.E.U16 desc[UR38][R6.64+0xd2], R77 ;  /* 0x0000d24d06002986 */ /* 0x000fe2000c101526 */
[----:B------:R-:W-:-:S03]  /*6030*/  ISETP.GT.AND P2, PT, R4, 0x79, PT ;  /* 0x000000790400780c */ /* 0x000fc60003f44270 */
[----:B------:R-:W-:Y:S01]  /*6040*/  @P1 STG.E.U16 desc[UR38][R8.64+0xd0], R78 ;  /* 0x0000d04e08001986 */ /* 0x000fe2000c101526 */
[----:B------:R-:W-:-:S03]  /*6050*/  ISETP.GT.AND P1, PT, R4, 0x78, PT ;  /* 0x000000780400780c */ /* 0x000fc60003f24270 */
[----:B------:R-:W-:Y:S01]  /*6060*/  @P0 STG.E.U16 desc[UR38][R8.64+0xd2], R79 ;  /* 0x0000d24f08000986 */ /* 0x000fe2000c101526 */
[----:B------:R-:W-:-:S03]  /*6070*/  ISETP.GT.AND P0, PT, R4, 0x71, PT ;  /* 0x000000710400780c */ /* 0x000fc60003f04270 */
[----:B------:R-:W-:Y:S01]  /*6080*/  @P4 STG.E.U16 desc[UR38][R6.64+0xe0], R80 ;  /* 0x0000e05006004986 */ /* 0x000fe2000c101526 */
[C---:B------:R-:W-:Y:S02]  /*6090*/  ISETP.GT.AND P4, PT, R3.reuse, RZ, P0 ;  /* 0x000000ff0300720c */ /* 0x040fe40000784270 */
[----:B------:R-:W-:-:S11]  /*60a0*/  ISETP.GT.AND P0, PT, R3, 0x8, P0 ;  /* 0x000000080300780c */ /* 0x000fd60000704270 */
[----:B------:R-:W-:Y:S02]  /*60b0*/  @P4 IMAD.MOV.U32 R4, RZ, RZ, R6 ;  /* 0x000000ffff044224 */ /* 0x000fe400078e0006 */
[----:B------:R-:W-:-:S05]  /*60c0*/  @P4 IMAD.MOV.U32 R5, RZ, RZ, R7 ;  /* 0x000000ffff054224 */ /* 0x000fca00078e0007 */
[----:B------:R0:W-:Y:S01]  /*60d0*/  @P4 STG.E.U16 desc[UR38][R4.64+0xe2], R81 ;  /* 0x0000e25104004986 */ /* 0x0001e2000c101526 */
[C---:B------:R-:W-:Y:S02]  /*60e0*/  ISETP.GT.AND P4, PT, R3.reuse, RZ, P2 ;  /* 0x000000ff0300720c */ /* 0x040fe40001784270 */
[----:B------:R-:W-:Y:S01]  /*60f0*/  ISETP.GT.AND P2, PT, R3, 0x8, P2 ;  /* 0x000000080300780c */ /* 0x000fe20001744270 */
[----:B0-----:R-:W-:Y:S02]  /*6100*/  @P3 IMAD.MOV.U32 R4, RZ, RZ, R8 ;  /* 0x000000ffff043224 */ /* 0x001fe400078e0008 */
[----:B------:R-:W-:-:S05]  /*6110*/  @P3 IMAD.MOV.U32 R5, RZ, RZ, R9 ;  /* 0x000000ffff053224 */ /* 0x000fca00078e0009 */
[----:B------:R0:W-:Y:S01]  /*6120*/  @P3 STG.E.U16 desc[UR38][R4.64+0xe0], R82 ;  /* 0x0000e05204003986 */ /* 0x0001e2000c101526 */
[C---:B------:R-:W-:Y:S02]  /*6130*/  ISETP.GT.AND P3, PT, R3.reuse, RZ, P1 ;  /* 0x000000ff0300720c */ /* 0x040fe40000f64270 */
[----:B------:R-:W-:Y:S01]  /*6140*/  ISETP.GT.AND P1, PT, R3, 0x8, P1 ;  /* 0x000000080300780c */ /* 0x000fe20000f24270 */
[----:B0-----:R-:W-:Y:S02]  /*6150*/  @P0 IMAD.MOV.U32 R4, RZ, RZ, R8 ;  /* 0x000000ffff040224 */ /* 0x001fe400078e0008 */
[----:B------:R-:W-:-:S05]  /*6160*/  @P0 IMAD.MOV.U32 R5, RZ, RZ, R9 ;  /* 0x000000ffff050224 */ /* 0x000fca00078e0009 */
[----:B------:R0:W-:Y:S03]  /*6170*/  @P0 STG.E.U16 desc[UR38][R4.64+0xe2], R83 ;  /* 0x0000e25304000986 */ /* 0x0001e6000c101526 */
[----:B0-----:R-:W-:Y:S02]  /*6180*/  @P3 IMAD.MOV.U32 R4, RZ, RZ, R6 ;  /* 0x000000ffff043224 */ /* 0x001fe400078e0006 */
[----:B------:R-:W-:-:S05]  /*6190*/  @P3 IMAD.MOV.U32 R5, RZ, RZ, R7 ;  /* 0x000000ffff053224 */ /* 0x000fca00078e0007 */
[----:B------:R0:W-:Y:S04]  /*61a0*/  @P3 STG.E.U16 desc[UR38][R4.64+0xf0], R84 ;  /* 0x0000f05404003986 */ /* 0x0001e8000c101526 */
[----:B------:R4:W-:Y:S01]  /*61b0*/  @P4 STG.E.U16 desc[UR38][R6.64+0xf2], R85 ;  /* 0x0000f25506004986 */ /* 0x0009e2000c101526 */
[----:B0-----:R-:W-:Y:S02]  /*61c0*/  @P1 IMAD.MOV.U32 R4, RZ, RZ, R8 ;  /* 0x000000ffff041224 */ /* 0x001fe400078e0008 */
[----:B------:R-:W-:-:S05]  /*61d0*/  @P1 IMAD.MOV.U32 R5, RZ, RZ, R9 ;  /* 0x000000ffff051224 */ /* 0x000fca00078e0009 */
[----:B------:R4:W-:Y:S04]  /*61e0*/  @P1 STG.E.U16 desc[UR38][R4.64+0xf0], R86 ;  /* 0x0000f05604001986 */ /* 0x0009e8000c101526 */
[----:B------:R4:W-:Y:S02]  /*61f0*/  @P2 STG.E.U16 desc[UR38][R8.64+0xf2], R87 ;  /* 0x0000f25708002986 */ /* 0x0009e4000c101526 */
.L_x_160:
[----:B------:R-:W-:Y:S05]  /*6200*/  BSYNC B0 ;  /* 0x0000000000007941 */ /* 0x000fea0003800000 */
.L_x_34:
[----:B------:R-:W-:Y:S01]  /*6210*/  IADD3 R16, P0, R16, UR36, RZ ;  /* 0x0000002410107c10 */ /* 0x000fe2000ff1e0ff */
[----:B------:R-:W-:Y:S01]  /*6220*/  ULDC.64 UR4, c[0x0][0x650] ;  /* 0x0001940000047ab9 */ /* 0x000fe20000000a00 */
[----:B------:R-:W-:Y:S01]  /*6230*/  PRMT R3, RZ, 0x7610, R3 ;  /* 0x00007610ff037816 */ /* 0x000fe20000000003 */
[----:B------:R-:W-:Y:S01]  /*6240*/  IMAD.MOV.U32 R100, RZ, RZ, -0x1 ;  /* 0xffffffffff647424 */ /* 0x000fe200078e00ff */
[----:B------:R-:W-:Y:S01]  /*6250*/  IADD3.X R17, R17, UR42, RZ, P0, !PT ;  /* 0x0000002a11117c10 */ /* 0x000fe200087fe4ff */
[----:B------:R-:W-:Y:S01]  /*6260*/  IMAD.MOV.U32 R99, RZ, RZ, -0x1 ;  /* 0xffffffffff637424 */ /* 0x000fe200078e00ff */
[----:B------:R-:W-:-:S04]  /*6270*/  ISETP.GE.U32.AND P0, PT, R16, UR4, PT ;  /* 0x0000000410007c0c */ /* 0x000fc8000bf06070 */
[----:B------:R-:W-:-:S13]  /*6280*/  ISETP.GE.U32.AND.EX P0, PT, R17, UR5, PT, P0 ;  /* 0x0000000511007c0c */ /* 0x000fda000bf06100 */
[----:B------:R-:W-:Y:S05]  /*6290*/  @P0 BRA `(.L_x_161) ;  /* 0x00000004004c0947 */ /* 0x000fea0003800000 */
[----:B------:R-:W0:Y:S01]  /*62a0*/  LDC.64 R10, c[0x0][0x628] ;  /* 0x00018a00ff0a7b82 */ /* 0x000e220000000a00 */
[----:B---3--:R-:W3:Y:S01]  /*62b0*/  S2R R12, SR_CTAID.X ;  /* 0x00000000000c7919 */ /* 0x008ee20000002500 */
[----:B-12-4-:R-:W-:Y:S02]  /*62c0*/  IMAD.MOV.U32 R8, RZ, RZ, R16 ;  /* 0x000000ffff087224 */ /* 0x016fe400078e0010 */
[----:B------:R-:W-:Y:S01]  /*62d0*/  IMAD.MOV.U32 R9, RZ, RZ, R17 ;  /* 0x000000ffff097224 */ /* 0x000fe200078e0011 */
[----:B------:R-:W1:Y:S03]  /*62e0*/  S2R R20, SR_CTAID.Y ;  /* 0x0000000000147919 */ /* 0x000e660000002600 */
[----:B------:R-:W2:Y:S08]  /*62f0*/  LDC R0, c[0x0][0x630] ;  /* 0x00018c00ff007b82 */ /* 0x000eb00000000800 */
[----:B------:R-:W4:Y:S01]  /*6300*/  LDC.64 R14, c[0x0][0x620] ;  /* 0x00018800ff0e7b82 */ /* 0x000f220000000a00 */
[----:B0-----:R-:W-:-:S04]  /*6310*/  ISETP.NE.U32.AND P0, PT, R10, RZ, PT ;  /* 0x000000ff0a00720c */ /* 0x001fc80003f05070 */
[----:B------:R-:W-:-:S13]  /*6320*/  ISETP.NE.AND.EX P0, PT, R11, RZ, PT, P0 ;  /* 0x000000ff0b00720c */ /* 0x000fda0003f05300 */
[----:B-1234-:R-:W-:Y:S05]  /*6330*/  @!P0 BRA `(.L_x_162) ;  /* 0x0000000000288947 */ /* 0x01efea0003800000 */
        /* <DEDUP_REMOVED lines=10> */
.L_x_162:
[-CC-:B------:R-:W-:Y:S01]  /*63e0*/  SHF.R.U64 R99, R8, R0.reuse, R9.reuse ;  /* 0x0000000008637219 */ /* 0x180fe20000001209 */
[----:B------:R-:W0:Y:S01]  /*63f0*/  LDC.64 R26, c[0x0][0x640] ;  /* 0x00019000ff1a7b82 */ /* 0x000e220000000a00 */
[----:B------:R-:W-:Y:S01]  /*6400*/  SHF.R.U32.HI R0, RZ, R0, R9 ;  /* 0x00000000ff007219 */ /* 0x000fe20000011609 */
[----:B------:R-:W-:Y:S01]  /*6410*/  ULDC UR4, c[0x0][0x150] ;  /* 0x0000540000047ab9 */ /* 0x000fe20000000800 */
[----:B------:R-:W-:Y:S02]  /*6420*/  IADD3 R3, P0, RZ, -R99, RZ ;  /* 0x80000063ff037210 */ /* 0x000fe40007f1e0ff */
[----:B------:R-:W-:-:S03]  /*6430*/  I2FP.F32.U32 R7, R12 ;  /* 0x0000000c00077245 */ /* 0x000fc60000201000 */
[----:B------:R-:W1:Y:S01]  /*6440*/  LDC R6, c[0x0][0x618] ;  /* 0x00018600ff067b82 */ /* 0x000e620000000800 */
[----:B------:R-:W-:Y:S02]  /*6450*/  IMAD.X R5, RZ, RZ, ~R0, P0 ;  /* 0x000000ffff057224 */ /* 0x000fe400000e0e00 */
[----:B------:R-:W-:Y:S01]  /*6460*/  FMUL R7, R7, UR4 ;  /* 0x0000000407077c20 */ /* 0x000fe20008400000 */
[----:B------:R-:W-:Y:S01]  /*6470*/  ULDC UR4, c[0x0][0x154] ;  /* 0x0000550000047ab9 */ /* 0x000fe20000000800 */
[-C--:B------:R-:W-:Y:S02]  /*6480*/  IMAD R0, R5, R14.reuse, RZ ;  /* 0x0000000e05007224 */ /* 0x080fe400078e02ff */
[C---:B------:R-:W-:Y:S01]  /*6490*/  IMAD.WIDE.U32 R4, R3.reuse, R14, R16 ;  /* 0x0000000e03047225 */ /* 0x040fe200078e0010 */
[----:B------:R-:W2:Y:S01]  /*64a0*/  LDC R11, c[0x0][0x608] ;  /* 0x00018200ff0b7b82 */ /* 0x000ea20000000800 */
[----:B------:R-:W3:Y:S02]  /*64b0*/  F2I.U32.TRUNC.NTZ R7, R7 ;  /* 0x0000000700077305 */ /* 0x000ee4000020f000 */
[----:B------:R-:W-:-:S04]  /*64c0*/  IMAD R3, R3, R15, R0 ;  /* 0x0000000f03037224 */ /* 0x000fc800078e0200 */
[----:B------:R-:W-:Y:S01]  /*64d0*/  IMAD.IADD R3, R5, 0x1, R3 ;  /* 0x0000000105037824 */ /* 0x000fe200078e0203 */
[----:B------:R-:W4:Y:S01]  /*64e0*/  LDC R8, c[0x0][0x658] ;  /* 0x00019600ff087b82 */ /* 0x000f220000000800 */
[----:B------:R-:W-:Y:S02]  /*64f0*/  I2FP.F32.U32 R5, R20 ;  /* 0x0000001400057245 */ /* 0x000fe40000201000 */
[----:B0-----:R-:W-:-:S04]  /*6500*/  ISETP.NE.U32.AND P0, PT, R26, RZ, PT ;  /* 0x000000ff1a00720c */ /* 0x001fc80003f05070 */
[----:B------:R-:W-:Y:S01]  /*6510*/  ISETP.NE.AND.EX P0, PT, R27, RZ, PT, P0 ;  /* 0x000000ff1b00720c */ /* 0x000fe20003f05300 */
[----:B------:R-:W0:Y:S01]  /*6520*/  LDC R9, c[0x0][0x144] ;  /* 0x00005100ff097b82 */ /* 0x000e220000000800 */
[-C--:B-1----:R-:W-:Y:S01]  /*6530*/  SHF.R.U64 R13, R4, R6.reuse, R3 ;  /* 0x00000006040d7219 */ /* 0x082fe20000001203 */
[----:B---3--:R-:W-:Y:S01]  /*6540*/  IMAD.MOV R7, RZ, RZ, -R7 ;  /* 0x000000ffff077224 */ /* 0x008fe200078e0a07 */
[----:B------:R-:W-:Y:S01]  /*6550*/  SHF.R.U32.HI R0, RZ, R6, R3 ;  /* 0x00000006ff007219 */ /* 0x000fe20000011603 */
[----:B------:R-:W-:-:S04]  /*6560*/  FMUL R6, R5, UR4 ;  /* 0x0000000405067c20 */ /* 0x000fc80008400000 */
[----:B------:R-:W1:Y:S01]  /*6570*/  LDC R21, c[0x0][0x148] ;  /* 0x00005200ff157b82 */ /* 0x000e620000000800 */
[----:B------:R3:W0:Y:S01]  /*6580*/  F2I.U32.TRUNC.NTZ R14, R6 ;  /* 0x00000006000e7305 */ /* 0x000622000020f000 */
[-CC-:B--2---:R-:W-:Y:S02]  /*6590*/  SHF.R.U64 R10, R13, R11.reuse, R0.reuse ;  /* 0x0000000b0d0a7219 */ /* 0x184fe40000001200 */
[----:B------:R-:W-:-:S04]  /*65a0*/  SHF.R.U32.HI R3, RZ, R11, R0 ;  /* 0x0000000bff037219 */ /* 0x000fc80000011600 */
[----:B-----5:R-:W2:Y:S01]  /*65b0*/  LDC R24, c[0x0][0x648] ;  /* 0x00019200ff187b82 */ /* 0x020ea20000000800 */
[-CC-:B----4-:R-:W-:Y:S02]  /*65c0*/  SHF.R.U64 R15, R10, R8.reuse, R3.reuse ;  /* 0x000000080a0f7219 */ /* 0x190fe40000001203 */
[----:B------:R-:W-:-:S03]  /*65d0*/  SHF.R.U32.HI R5, RZ, R8, R3 ;  /* 0x00000008ff057219 */ /* 0x000fc60000011603 */
[----:B------:R-:W-:Y:S02]  /*65e0*/  IMAD.MOV.U32 R4, RZ, RZ, R15 ;  /* 0x000000ffff047224 */ /* 0x000fe400078e000f */
[----:B------:R-:W4:Y:S01]  /*65f0*/  LDC R28, c[0x0][0x638] ;  /* 0x00018e00ff1c7b82 */ /* 0x000f220000000800 */
[----:B0-----:R-:W-:-:S07]  /*6600*/  IMAD R25, R9, R7, R12 ;  /* 0x0000000709197224 */ /* 0x001fce00078e020c */
[----:B------:R-:W0:Y:S08]  /*6610*/  LDC R29, c[0x0][0x610] ;  /* 0x00018400ff1d7b82 */ /* 0x000e300000000800 */
[----:B------:R-:W0:Y:S01]  /*6620*/  LDC R30, c[0x0][0x600] ;  /* 0x00018000ff1e7b82 */ /* 0x000e220000000800 */
[----:B-1-3--:R-:W-:Y:S05]  /*6630*/  @!P0 BRA `(.L_x_163) ;  /* 0x0000000000288947 */ /* 0x00afea0003800000 */
[----:B------:R-:W1:Y:S02]  /*6640*/  LDC R0, c[0x0][0x64c] ;  /* 0x00019300ff007b82 */ /* 0x000e640000000800 */
[----:B-1----:R-:W-:-:S05]  /*6650*/  IADD3 R3, P0, R15, R0, RZ ;  /* 0x000000000f037210 */ /* 0x002fca0007f1e0ff */
        /* <DEDUP_REMOVED lines=8> */
.L_x_163:
[----:B------:R-:W-:Y:S01]  /*66e0*/  ISETP.NE.AND P0, PT, R2, 0x1, PT ;  /* 0x000000010200780c */ /* 0x000fe20003f05270 */
[----:B------:R-:W-:Y:S01]  /*66f0*/  IMAD.MOV R14, RZ, RZ, -R14 ;  /* 0x000000ffff0e7224 */ /* 0x000fe200078e0a0e */
[----:B--2---:R-:W-:Y:S02]  /*6700*/  SHF.R.U64 R0, R4, R24, R5 ;  /* 0x0000001804007219 */ /* 0x004fe40000001205 */
[----:B------:R-:W-:Y:S02]  /*6710*/  LOP3.LUT R3, R10, R97, RZ, 0xc0, !PT ;  /* 0x000000610a037212 */ /* 0x000fe400078ec0ff */
[----:B------:R-:W-:Y:S01]  /*6720*/  LOP3.LUT R6, R13, R96, RZ, 0xc0, !PT ;  /* 0x000000600d067212 */ /* 0x000fe200078ec0ff */
[----:B------:R-:W-:Y:S02]  /*6730*/  IMAD.MOV R4, RZ, RZ, -R0 ;  /* 0x000000ffff047224 */ /* 0x000fe400078e0a00 */
[----:B------:R-:W-:Y:S02]  /*6740*/  IMAD R0, R92, R0, R3 ;  /* 0x000000005c007224 */ /* 0x000fe400078e0203 */
[----:B----4-:R-:W-:-:S02]  /*6750*/  IMAD R3, R4, R28, R15 ;  /* 0x0000001c04037224 */ /* 0x010fc400078e020f */
[----:B------:R-:W-:Y:S02]  /*6760*/  @P0 IMAD R25, R21, R14, R20 ;  /* 0x0000000e15190224 */ /* 0x000fe400078e0214 */
[----:B0-----:R-:W-:Y:S02]  /*6770*/  IMAD R5, R3, R30, R6 ;  /* 0x0000001e03057224 */ /* 0x001fe400078e0206 */
[----:B------:R-:W-:Y:S02]  /*6780*/  IMAD R0, R0, R29, R25 ;  /* 0x0000001d00007224 */ /* 0x000fe400078e0219 */
[----:B------:R-:W-:-:S03]  /*6790*/  IMAD.MOV.U32 R4, RZ, RZ, 0x1 ;  /* 0x00000001ff047424 */ /* 0x000fc600078e00ff */
[----:B------:R-:W-:Y:S02]  /*67a0*/  SEL R100, R5, R0, !P0 ;  /* 0x0000000005647207 */ /* 0x000fe40004000000 */
[----:B------:R-:W-:Y:S02]  /*67b0*/  PRMT R3, R4, 0x7610, R3 ;  /* 0x0000761004037816 */ /* 0x000fe40000000003 */
[----:B------:R-:W-:-:S07]  /*67c0*/  SEL R0, R0, R5, !P0 ;  /* 0x0000000500007207 */ /* 0x000fce0004000000 */
.L_x_161:
[----:B------:R-:W-:Y:S01]  /*67d0*/  UIMAD.WIDE.U32 UR4, UR41, 0x24924925, URZ ;  /* 0x24924925290478a5 */ /* 0x000fe2000f8e003f */
[----:B------:R-:W-:Y:S01]  /*67e0*/  LOP3.LUT P0, RZ, R3, 0xff, RZ, 0xc0, !PT ;  /* 0x000000ff03ff7812 */ /* 0x000fe2000780c0ff */
[----:B------:R-:W-:Y:S02]  /*67f0*/  IMAD.MOV.U32 R101, RZ, RZ, R0 ;  /* 0x000000ffff657224 */ /* 0x000fe400078e0000 */
[----:B------:R-:W-:-:S04]  /*6800*/  UIADD3 UR4, UR41, -UR5, URZ ;  /* 0x8000000529047290 */ /* 0x000fc8000fffe03f */
[----:B------:R-:W-:-:S04]  /*6810*/  ULEA.HI UR4, UR4, UR5, URZ, 0x1f ;  /* 0x0000000504047291 */ /* 0x000fc8000f8ff83f */
[----:B------:R-:W-:-:S04]  /*6820*/  USHF.R.U32.HI UR4, URZ, 0x2, UR4 ;  /* 0x000000023f047899 */ /* 0x000fc80008011604 */
[----:B------:R-:W-:Y:S01]  /*6830*/  UIMAD UR41, UR4, -0x7, UR41 ;  /* 0xfffffff9042978a4 */ /* 0x000fe2000f8e0229 */
[----:B------:R-:W-:Y:S11]  /*6840*/  @P0 BRA `(.L_x_164) ;  /* 0xffffffac00080947 */ /* 0x000ff6000383ffff */
[----:B------:R-:W-:Y:S05]  /*6850*/  EXIT ;  /* 0x000000000000794d */ /* 0x000fea0003800000 */
.L_x_7:
        /* <DEDUP_REMOVED lines=26> */
.L_x_166:
[----:B------:R-:W0:Y:S01]  /*6a00*/  LDC.64 R28, c[0x0][0x640] ;  /* 0x00019000ff1c7b82 */ /* 0x000e220000000a00 */
[-CC-:B------:R-:W-:Y:S01]  /*6a10*/  SHF.R.U64 R22, R14, R6.reuse, R15.reuse ;  /* 0x000000060e167219 */ /* 0x180fe2000000120f */
[----:B------:R-:W-:Y:S01]  /*6a20*/  IMAD.MOV.U32 R30, RZ, RZ, 0x1 ;  /* 0x00000001ff1e7424 */ /* 0x000fe200078e00ff */
[----:B------:R-:W-:Y:S02]  /*6a30*/  SHF.R.U32.HI R6, RZ, R6, R15 ;  /* 0x00000006ff067219 */ /* 0x000fe4000001160f */
[----:B------:R-:W-:-:S03]  /*6a40*/  IADD3 R13, P0, RZ, -R22, RZ ;  /* 0x80000016ff0d7210 */ /* 0x000fc60007f1e0ff */
[----:B------:R-:W1:Y:S02]  /*6a50*/  LDC R12, c[0x0][0x618] ;  /* 0x00018600ff0c7b82 */ /* 0x000e640000000800 */
[----:B------:R-:W-:-:S04]  /*6a60*/  IMAD.X R11, RZ, RZ, ~R6, P0 ;  /* 0x000000ffff0b7224 */ /* 0x000fc800000e0e06 */
[-C--:B------:R-:W-:Y:S02]  /*6a70*/  IMAD R6, R11, R24.reuse, RZ ;  /* 0x000000180b067224 */ /* 0x080fe400078e02ff */
[----:B------:R-:W2:Y:S01]  /*6a80*/  LDC R14, c[0x0][0x608] ;  /* 0x00018200ff0e7b82 */ /* 0x000ea20000000800 */
[----:B------:R-:W-:-:S04]  /*6a90*/  IMAD.WIDE.U32 R10, R13, R24, R16 ;  /* 0x000000180d0a7225 */ /* 0x000fc800078e0010 */
[----:B------:R-:W-:-:S03]  /*6aa0*/  IMAD R13, R13, R25, R6 ;  /* 0x000000190d0d7224 */ /* 0x000fc600078e0206 */
[----:B------:R-:W3:Y:S01]  /*6ab0*/  LDC R27, c[0x0][0x658] ;  /* 0x00019600ff1b7b82 */ /* 0x000ee20000000800 */
[----:B------:R-:W-:Y:S01]  /*6ac0*/  IMAD.IADD R11, R11, 0x1, R13 ;  /* 0x000000010b0b7824 */ /* 0x000fe200078e020d */
[----:B0-----:R-:W-:-:S04]  /*6ad0*/  ISETP.NE.U32.AND P0, PT, R28, RZ, PT ;  /* 0x000000ff1c00720c */ /* 0x001fc80003f05070 */
[----:B------:R-:W-:Y:S02]  /*6ae0*/  ISETP.NE.AND.EX P0, PT, R29, RZ, PT, P0 ;  /* 0x000000ff1d00720c */ /* 0x000fe40003f05300 */
[----:B------:R-:W0:Y:S01]  /*6af0*/  LDC R24, c[0x0][0x600] ;  /* 0x00018000ff187b82 */ /* 0x000e220000000800 */
[-CC-:B-1----:R-:W-:Y:S01]  /*6b00*/  SHF.R.U64 R8, R10, R12.reuse, R11.reuse ;  /* 0x0000000c0a087219 */ /* 0x182fe2000000120b */
[----:B------:R-:W-:Y:S01]  /*6b10*/  IMAD.MOV.U32 R10, RZ, RZ, -0x1 ;  /* 0xffffffffff0a7424 */ /* 0x000fe200078e00ff */
[----:B------:R-:W-:-:S05]  /*6b20*/  SHF.R.U32.HI R11, RZ, R12, R11 ;  /* 0x0000000cff0b7219 */ /* 0x000fca000001160b */
[----:B------:R-:W1:Y:S01]  /*6b30*/  LDC R25, c[0x0][0x648] ;  /* 0x00019200ff197b82 */ /* 0x000e620000000800 */
[-CC-:B--2---:R-:W-:Y:S02]  /*6b40*/  SHF.R.U64 R21, R8, R14.reuse, R11.reuse ;  /* 0x0000000e08157219 */ /* 0x184fe4000000120b */
[----:B------:R-:W-:-:S05]  /*6b50*/  SHF.R.U32.HI R6, RZ, R14, R11 ;  /* 0x0000000eff067219 */ /* 0x000fca000001160b */
[----:B------:R-:W2:Y:S01]  /*6b60*/  LDC R26, c[0x0][0x638] ;  /* 0x00018e00ff1a7b82 */ /* 0x000ea20000000800 */
[-C--:B---3--:R-:W-:Y:S02]  /*6b70*/  SHF.L.U32 R10, R10, R27.reuse, RZ ;  /* 0x0000001b0a0a7219 */ /* 0x088fe400000006ff */
[-CC-:B------:R-:W-:Y:S02]  /*6b80*/  SHF.R.U64 R23, R21, R27.reuse, R6.reuse ;  /* 0x0000001b15177219 */ /* 0x180fe40000001206 */
[----:B------:R-:W-:Y:S02]  /*6b90*/  LOP3.LUT R32, RZ, R10, RZ, 0x33, !PT ;  /* 0x0000000aff207212 */ /* 0x000fe400078e33ff */
[----:B------:R-:W-:Y:S01]  /*6ba0*/  SHF.R.U32.HI R11, RZ, R27, R6 ;  /* 0x0000001bff0b7219 */ /* 0x000fe20000011606 */
[----:B------:R-:W3:Y:S01]  /*6bb0*/  LDC R31, c[0x0][0x610] ;  /* 0x00018400ff1f7b82 */ /* 0x000ee20000000800 */
[----:B------:R-:W-:Y:S01]  /*6bc0*/  IMAD.MOV.U32 R10, RZ, RZ, R23 ;  /* 0x000000ffff0a7224 */ /* 0x000fe200078e0017 */
[----:B------:R-:W-:Y:S06]  /*6bd0*/  @!P0 BRA `(.L_x_167) ;  /* 0x0000000000288947 */ /* 0x000fec0003800000 */
        /* <DEDUP_REMOVED lines=10> */
.L_x_167:
[----:B------:R-:W-:Y:S02]  /*6c80*/  ISETP.NE.AND P0, PT, R2, 0x1, PT ;  /* 0x000000010200780c */ /* 0x000fe40003f05270 */
[----:B-1----:R-:W-:Y:S01]  /*6c90*/  SHF.R.U64 R6, R10, R25, R11 ;  /* 0x000000190a067219 */ /* 0x002fe2000000120b */
[----:B0-----:R-:W-:Y:S01]  /*6ca0*/  VIADD R11, R24, 0xffffffff ;  /* 0xffffffff180b7836 */ /* 0x001fe20000000000 */
[----:B------:R-:W-:Y:S02]  /*6cb0*/  SHF.L.U32 R30, R30, R27, RZ ;  /* 0x0000001b1e1e7219 */ /* 0x000fe400000006ff */
[----:B------:R-:W-:Y:S01]  /*6cc0*/  LOP3.LUT R5, R21, R32, RZ, 0xc0, !PT ;  /* 0x0000002015057212 */ /* 0x000fe200078ec0ff */
[----:B------:R-:W-:-:S04]  /*6cd0*/  IMAD.MOV R10, RZ, RZ, -R6 ;  /* 0x000000ffff0a7224 */ /* 0x000fc800078e0a06 */
[----:B------:R-:W-:Y:S01]  /*6ce0*/  IMAD R6, R30, R6, R5 ;  /* 0x000000061e067224 */ /* 0x000fe200078e0205 */
[----:B------:R-:W-:Y:S01]  /*6cf0*/  LOP3.LUT R5, R8, R11, RZ, 0xc0, !PT ;  /* 0x0000000b08057212 */ /* 0x000fe200078ec0ff */
[----:B------:R-:W-:Y:S02]  /*6d00*/  @P0 IMAD R7, R9, R20, R4 ;  /* 0x0000001409070224 */ /* 0x000fe400078e0204 */
[----:B--2---:R-:W-:Y:S02]  /*6d10*/  IMAD R4, R10, R26, R23 ;  /* 0x0000001a0a047224 */ /* 0x004fe400078e0217 */
[----:B---3--:R-:W-:Y:S02]  /*6d20*/  IMAD R7, R6, R31, R7 ;  /* 0x0000001f06077224 */ /* 0x008fe400078e0207 */
[----:B------:R-:W-:Y:S02]  /*6d30*/  IMAD R4, R4, R24, R5 ;  /* 0x0000001804047224 */ /* 0x000fe400078e0205 */
[----:B------:R-:W-:-:S02]  /*6d40*/  IMAD.MOV.U32 R8, RZ, RZ, 0x1 ;  /* 0x00000001ff087424 */ /* 0x000fc400078e00ff */
[----:B------:R-:W-:Y:S01]  /*6d50*/  IMAD.MOV.U32 R6, RZ, RZ, R22 ;  /* 0x000000ffff067224 */ /* 0x000fe200078e0016 */
[----:B------:R-:W-:Y:S02]  /*6d60*/  SEL R19, R4, R7, !P0 ;  /* 0x0000000704137207 */ /* 0x000fe40004000000 */
[----:B------:R-:W-:-:S07]  /*6d70*/  SEL R21, R7, R4, !P0 ;  /* 0x0000000407157207 */ /* 0x000fce0004000000 */
.L_x_165:
[----:B------:R-:W-:-:S08]  /*6d80*/  NOP ;  /* 0x0000000000007918 */ /* 0x000fd00000000000 */
[----:B------:R-:W0:-:S00]  /*6d90*/  USETMAXREG.DEALLOC.CTAPOOL 0x28 ;  /* 0x00000028000079c8 */ /* 0x000e0000080e0500 */
[----:B0-----:R-:W-:-:S13]  /*6da0*/  ISETP.NE.AND P0, PT, R3, RZ, PT ;  /* 0x000000ff0300720c */ /* 0x001fda0003f05270 */
[----:B------:R-:W-:Y:S05]  /*6db0*/  @P0 EXIT ;  /* 0x000000000000094d */ /* 0x000fea0003800000 */
[----:B------:R-:W-:Y:S01]  /*6dc0*/  LOP3.LUT P0, RZ, R8, 0xff, RZ, 0xc0, !PT ;  /* 0x000000ff08ff7812 */ /* 0x000fe2000780c0ff */
[----:B------:R-:W-:Y:S02]  /*6dd0*/  IMAD.MOV.U32 R3, RZ, RZ, 0x1 ;  /* 0x00000001ff037424 */ /* 0x000fe400078e00ff */
[----:B------:R-:W-:-:S10]  /*6de0*/  IMAD.MOV.U32 R8, RZ, RZ, RZ ;  /* 0x000000ffff087224 */ /* 0x000fd400078e00ff */
[----:B------:R-:W-:Y:S05]  /*6df0*/  @!P0 BRA `(.L_x_168) ;  /* 0x0000000c002c8947 */ /* 0x000fea0003800000 */
[----:B------:R-:W0:Y:S01]  /*6e00*/  LDC R3, c[0x0][0x28c] ;  /* 0x0000a300ff037b82 */ /* 0x000e220000000800 */
[----:B------:R-:W-:Y:S01]  /*6e10*/  ULDC UR5, c[0x0][0x658] ;  /* 0x0001960000057ab9 */ /* 0x000fe20000000800 */
[----:B------:R-:W-:Y:S01]  /*6e20*/  UMOV UR6, 0xffffffff ;  /* 0xffffffff00067882 */ /* 0x000fe20000000000 */
[----:B------:R-:W-:Y:S01]  /*6e30*/  BSSY B0, `(.L_x_168) ;  /* 0x00000c7000007945 */ /* 0x000fe20003800000 */
[----:B------:R-:W-:Y:S01]  /*6e40*/  USHF.L.U32 UR6, UR6, UR5, URZ ;  /* 0x0000000506067299 */ /* 0x000fe2000800063f */
[----:B------:R-:W-:Y:S01]  /*6e50*/  IMAD.MOV.U32 R10, RZ, RZ, 0x1 ;  /* 0x00000001ff0a7424 */ /* 0x000fe200078e00ff */
[----:B------:R-:W-:Y:S01]  /*6e60*/  LOP3.LUT R9, R18, 0x2, RZ, 0xfc, !PT ;  /* 0x0000000212097812 */ /* 0x000fe200078efcff */
[----:B------:R-:W-:Y:S01]  /*6e70*/  IMAD.MOV.U32 R8, RZ, RZ, RZ ;  /* 0x000000ffff087224 */ /* 0x000fe200078e00ff */
[----:B------:R-:W1:Y:S01]  /*6e80*/  S2UR UR8, SR_CgaCtaId ;  /* 0x00000000000879c3 */ /* 0x000e620000008800 */
[----:B------:R-:W-:Y:S01]  /*6e90*/  ULDC UR4, c[0x0][0x600] ;  /* 0x0001800000047ab9 */ /* 0x000fe20000000800 */
[----:B------:R-:W-:Y:S01]  /*6ea0*/  UMOV UR7, 0x1 ;  /* 0x0000000100077882 */ /* 0x000fe20000000000 */
[----:B------:R-:W-:-:S02]  /*6eb0*/  UIADD3 UR15, UR4, -0x1, URZ ;  /* 0xffffffff040f7890 */ /* 0x000fc4000fffe03f */
[----:B------:R-:W-:Y:S02]  /*6ec0*/  USHF.L.U32 UR17, UR7, UR5, URZ ;  /* 0x0000000507117299 */ /* 0x000fe4000800063f */
[----:B------:R-:W-:Y:S01]  /*6ed0*/  ULOP3.LUT UR16, URZ, UR6, URZ, 0x33, !UPT ;  /* 0x000000063f107292 */ /* 0x000fe2000f8e333f */
[----:B------:R-:W-:Y:S01]  /*6ee0*/  ULDC.64 UR20, c[0x0][0x198] ;  /* 0x0000660000147ab9 */ /* 0x000fe20000000a00 */
[----:B0-----:R-:W-:-:S05]  /*6ef0*/  VIADD R3, R3, 0x3f ;  /* 0x0000003f03037836 */ /* 0x001fca0000000000 */
[----:B------:R-:W-:Y:S01]  /*6f00*/  SHF.R.S32.HI R4, RZ, 0x1f, R3 ;  /* 0x0000001fff047819 */ /* 0x000fe20000011403 */
[----:B-1----:R-:W-:-:S03]  /*6f10*/  IMAD.U32 R12, RZ, RZ, UR8 ;  /* 0x00000008ff0c7e24 */ /* 0x002fc6000f8e00ff */
[----:B------:R-:W-:Y:S01]  /*6f20*/  LEA.HI R4, R4, R3, RZ, 0x6 ;  /* 0x0000000304047211 */ /* 0x000fe200078f30ff */
[----:B------:R-:W-:-:S03]  /*6f30*/  IMAD.MOV.U32 R3, RZ, RZ, 0x1 ;  /* 0x00000001ff037424 */ /* 0x000fc600078e00ff */
[----:B------:R-:W-:-:S05]  /*6f40*/  SHF.R.S32.HI R11, RZ, 0x6, R4 ;  /* 0x00000006ff0b7819 */ /* 0x000fca0000011404 */
[----:B------:R-:W-:-:S07]  /*6f50*/  VIADD R13, R11, 0x1 ;  /* 0x000000010b0d7836 */ /* 0x000fce0000000000 */
.L_x_179:
[----:B------:R-:W-:-:S03]  /*6f60*/  UMOV UR4, 0xffffffff ;  /* 0xffffffff00047882 */ /* 0x000fc60000000000 */
[----:B------:R-:W-:Y:S05]  /*6f70*/  BRA.DIV UR4, `(.L_x_169) ;  /* 0x0000001204207947 */ /* 0x000fea000b800000 */
[----:B------:R-:W-:-:S13]  /*6f80*/  ELECT P6, URZ, PT ;  /* 0x00000000003f782f */ /* 0x000fda00038c0000 */
.L_x_193:
[----:B------:R-:W0:Y:S01]  /*6f90*/  LDC R4, c[0x0][0x28c] ;  /* 0x0000a300ff047b82 */ /* 0x000e220000000800 */
[----:B------:R-:W-:Y:S01]  /*6fa0*/  BSSY B1, `(.L_x_170) ;  /* 0x000003b000017945 */ /* 0x000fe20003800000 */
[----:B0-----:R-:W-:-:S13]  /*6fb0*/  ISETP.LT.OR P6, PT, R4, 0x1, !P6 ;  /* 0x000000010400780c */ /* 0x001fda00077c1670 */
[----:B------:R-:W-:Y:S05]  /*6fc0*/  @P6 BRA `(.L_x_171) ;  /* 0x0000000000e06947 */ /* 0x000fea0003800000 */
[----:B------:R-:W-:Y:S02]  /*6fd0*/  IMAD R21, R21, 0x8, R12 ;  /* 0x0000000815157824 */ /* 0x000fe400078e020c */
[----:B------:R-:W-:Y:S02]  /*6fe0*/  IMAD.SHL.U32 R19, R19, 0x80, RZ ;  /* 0x0000008013137824 */ /* 0x000fe400078e00ff */
[----:B------:R-:W-:Y:S02]  /*6ff0*/  IMAD.MOV.U32 R22, RZ, RZ, RZ ;  /* 0x000000ffff167224 */ /* 0x000fe400078e00ff */
[----:B------:R-:W-:Y:S02]  /*7000*/  IMAD.MOV.U32 R4, RZ, RZ, R13 ;  /* 0x000000ffff047224 */ /* 0x000fe400078e000d */
[----:B------:R-:W-:Y:S02]  /*7010*/  IMAD.MOV.U32 R5, RZ, RZ, R3 ;  /* 0x000000ffff057224 */ /* 0x000fe400078e0003 */
[----:B------:R-:W-:-:S02]  /*7020*/  IMAD.MOV.U32 R7, RZ, RZ, R8 ;  /* 0x000000ffff077224 */ /* 0x000fc400078e0008 */
[----:B------:R-:W-:-:S07]  /*7030*/  IMAD.SHL.U32 R21, R21, 0x10, RZ ;  /* 0x0000001015157824 */ /* 0x000fce00078e00ff */
.L_x_174:
[----:B------:R-:W0:Y:S01]  /*7040*/  S2UR UR4, SR_CgaCtaId ;  /* 0x00000000000479c3 */ /* 0x000e220000008800 */
[----:B------:R-:W-:Y:S02]  /*7050*/  MOV R15, 0x400 ;  /* 0x00000400000f7802 */ /* 0x000fe40000000f00 */
[----:B------:R-:W-:Y:S02]  /*7060*/  SHF.L.U32 R14, R5, 0x1f, RZ ;  /* 0x0000001f050e7819 */ /* 0x000fe400000006ff */
[----:B------:R-:W-:Y:S01]  /*7070*/  ISETP.NE.AND P1, PT, R0, RZ, PT ;  /* 0x000000ff0000720c */ /* 0x000fe20003f25270 */
[----:B0-----:R-:W-:-:S05]  /*7080*/  IMAD.U32 R12, RZ, RZ, UR4 ;  /* 0x00000004ff0c7e24 */ /* 0x001fca000f8e00ff */
[----:B------:R-:W-:-:S07]  /*7090*/  LEA R20, R12, R15, 0x18 ;  /* 0x0000000f0c147211 */ /* 0x000fce00078ec0ff */
[----:B------:R-:W0:Y:S01]  /*70a0*/  @!P1 LDC R15, c[0x0][0x500] ;  /* 0x00014000ff0f9b82 */ /* 0x000e220000000800 */
[----:B------:R-:W-:-:S04]  /*70b0*/  IMAD R23, R7, 0x8, R20 ;  /* 0x0000000807177824 */ /* 0x000fc800078e0214 */
[----:B------:R-:W1:Y:S02]  /*70c0*/  SYNCS.PHASECHK.TRANS64.TRYWAIT P0, [R23+URZ+0x38], R14 ;  /* 0x0000380e170075a7 */ /* 0x000e64000800017f */
[----:B-1----:R-:W-:Y:S05]  /*70d0*/  @!P0 BRA `(.L_x_172) ;  /* 0x0000000c00e88947 */ /* 0x002fea0003800000 */
.L_x_194:
[----:B-1----:R-:W-:Y:S01]  /*70e0*/  PRMT R14, R9, 0x9910, RZ ;  /* 0x00009910090e7816 */ /* 0x002fe200000000ff */
[----:B0-----:R0:W-:Y:S03]  /*70f0*/  @!P1 SYNCS.ARRIVE.TRANS64 RZ, [R23+URZ], R15 ;  /* 0x0000000f17ff99a7 */ /* 0x0011e6000800003f */
[----:B------:R-:W-:-:S13]  /*7100*/  ISETP.NE.AND P0, PT, R14, 0x2, PT ;  /* 0x000000020e00780c */ /* 0x000fda0003f05270 */
[----:B0-----:R-:W-:Y:S05]  /*7110*/  @P0 BRA `(.L_x_173) ;  /* 0x0000000000040947 */ /* 0x001fea0003800000 */
[----:B------:R-:W-:Y:S01]  /*7120*/  BPT.TRAP 0x1 ;  /* 0x000000040000795c */ /* 0x000fe20000300000 */
.L_x_173:
[----:B------:R-:W-:Y:S01]  /*7130*/  IMAD R14, R7, 0x8, R12 ;  /* 0x00000008070e7824 */ /* 0x000fe200078e020c */
[----:B------:R-:W-:Y:S01]  /*7140*/  R2UR UR9, R23 ;  /* 0x00000000170972ca */ /* 0x000fe200000e0000 */
[----:B------:R-:W-:Y:S01]  /*7150*/  VIADD R4, R4, 0xffffffff ;  /* 0xffffffff04047836 */ /* 0x000fe20000000000 */
[----:B------:R-:W-:Y:S01]  /*7160*/  UIADD3 UR4, UP0, UR20, 0xf0, URZ ;  /* 0x000000f014047890 */ /* 0x000fe2000ff1e03f */
[----:B------:R-:W-:Y:S01]  /*7170*/  IMAD.SHL.U32 R14, R14, 0x400, RZ ;  /* 0x000004000e0e7824 */ /* 0x000fe200078e00ff */
[----:B------:R-:W-:Y:S01]  /*7180*/  R2UR UR11, R21 ;  /* 0x00000000150b72ca */ /* 0x000fe200000e0000 */
[----:B------:R-:W-:Y:S01]  /*7190*/  UIADD3 UR22, UP1, UR20, 0x1f0, URZ ;  /* 0x000001f014167890 */ /* 0x000fe2000ff3e03f */
[----:B------:R-:W-:Y:S01]  /*71a0*/  R2UR UR10, R22 ;  /* 0x00000000160a72ca */ /* 0x000fe200000e0000 */
[--C-:B------:R-:W-:Y:S01]  /*71b0*/  IMAD R14, R14, 0x2, R20.reuse ;  /* 0x000000020e0e7824 */ /* 0x100fe200078e0214 */
[----:B------:R-:W-:Y:S01]  /*71c0*/  R2UR UR12, R6 ;  /* 0x00000000060c72ca */ /* 0x000fe200000e0000 */
[----:B------:R-:W-:Y:S01]  /*71d0*/  IMAD R20, R7, 0x4000, R20 ;  /* 0x0000400007147824 */ /* 0x000fe200078e0214 */
[----:B------:R-:W-:Y:S01]  /*71e0*/  R2UR UR18, R19 ;  /* 0x00000000131272ca */ /* 0x000fe200000e0000 */
[----:B------:R-:W-:Y:S01]  /*71f0*/  VIADD R7, R7, 0x1 ;  /* 0x0000000107077836 */ /* 0x000fe20000000000 */
[----:B------:R-:W-:Y:S01]  /*7200*/  R2UR UR5, R14 ;  /* 0x000000000e0572ca */ /* 0x000fe200000e0000 */
[----:B------:R-:W-:Y:S01]  /*7210*/  UIADD3.X UR23, URZ, UR21, URZ, UP1, !UPT ;  /* 0x000000153f177290 */ /* 0x000fe20008ffe43f */
[----:B------:R-:W-:Y:S01]  /*7220*/  R2UR UR8, R20 ;  /* 0x00000000140872ca */ /* 0x000fe200000e0000 */
[----:B------:R-:W-:Y:S01]  /*7230*/  UMOV UR19, 0xff0000 ;  /* 0x00ff000000137882 */ /* 0x000fe20000000000 */
[----:B------:R-:W-:Y:S01]  /*7240*/  ISETP.GT.AND P1, PT, R4, 0x1, PT ;  /* 0x000000010400780c */ /* 0x000fe20003f24270 */
[----:B------:R-:W-:Y:S01]  /*7250*/  UMOV UR6, 0x0 ;  /* 0x0000000000067882 */ /* 0x000fe20000000000 */
[----:B------:R-:W-:Y:S01]  /*7260*/  UMOV UR7, 0x10000000 ;  /* 0x1000000000077882 */ /* 0x000fe20000000000 */
[----:B------:R-:W-:Y:S01]  /*7270*/  ISETP.NE.AND P0, PT, R7, 0x7, PT ;  /* 0x000000070700780c */ /* 0x000fe20003f05270 */
[----:B------:R-:W-:-:S03]  /*7280*/  VIADD R22, R22, 0x40 ;  /* 0x0000004016167836 */ /* 0x000fc60000000000 */
[----:B------:R-:W-:Y:S02]  /*7290*/  SEL R14, RZ, 0x1, P0 ;  /* 0x00000001ff0e7807 */ /* 0x000fe40000000000 */
[----:B------:R-:W-:Y:S01]  /*72a0*/  UIADD3 UR13, UR5, 0x180, URZ ;  /* 0x00000180050d7890 */ /* 0x000fe2000fffe03f */
[----:B------:R-:W-:Y:S01]  /*72b0*/  SEL R7, R7, RZ, P0 ;  /* 0x000000ff07077207 */ /* 0x000fe20000000000 */
[----:B------:R-:W-:Y:S01]  /*72c0*/  UIADD3.X UR5, URZ, UR21, URZ, UP0, !UPT ;  /* 0x000000153f057290 */ /* 0x000fe200087fe43f */
[----:B------:R-:W-:Y:S01]  /*72d0*/  LOP3.LUT R5, R5, R14, RZ, 0x3c, !PT ;  /* 0x0000000e05057212 */ /* 0x000fe200078e3cff */
[----:B------:R-:W-:-:S03]  /*72e0*/  UIADD3 UR14, UR8, 0x1c180, URZ ;  /* 0x0001c180080e7890 */ /* 0x000fc6000fffe03f */
[----:B------:R-:W-:-:S04]  /*72f0*/  UMOV UR8, UR13 ;  /* 0x0000000d00087c82 */ /* 0x000fc80008000000 */
[----:B------:R0:W-:Y:S02]  /*7300*/  UTMALDG.3D.MULTICAST [UR8], [UR4], UR19, desc[UR6] ;  /* 0x00000608040073b4 */ /* 0x0001e40008011813 */
[----:B0-----:R-:W-:Y:S01]  /*7310*/  UMOV UR8, UR14 ;  /* 0x0000000e00087c82 */ /* 0x001fe20008000000 */
[----:B------:R-:W-:Y:S02]  /*7320*/  UMOV UR11, UR18 ;  /* 0x00000012000b7c82 */ /* 0x000fe40008000000 */
[----:B------:R0:W-:Y:S02]  /*7330*/  UTMALDG.3D [UR8], [UR22], desc[UR6] ;  /* 0x00000608160075b4 */ /* 0x0001e40008011000 */
[----:B0-----:R-:W-:Y:S05]  /*7340*/  @P1 BRA `(.L_x_174) ;  /* 0xfffffffc003c1947 */ /* 0x001fea000383ffff */
.L_x_171:
[----:B------:R-:W-:Y:S05]  /*7350*/  BSYNC B1 ;  /* 0x0000000000017941 */ /* 0x000fea0003800000 */
.L_x_170:
[----:B------:R-:W-:Y:S01]  /*7360*/  LOP3.LUT P1, RZ, R10, 0xff, RZ, 0xc0, !PT ;  /* 0x000000ff0aff7812 */ /* 0x000fe2000782c0ff */
[C---:B------:R-:W-:Y:S01]  /*7370*/  IMAD.IADD R15, R11.reuse, 0x1, R8 ;  /* 0x000000010b0f7824 */ /* 0x040fe200078e0208 */
[----:B------:R-:W-:Y:S01]  /*7380*/  ULDC.64 UR4, c[0x0][0x650] ;  /* 0x0001940000047ab9 */ /* 0x000fe20000000a00 */
[----:B------:R-:W-:Y:S01]  /*7390*/  ISETP.GE.U32.AND P2, PT, R11, 0x7, PT ;  /* 0x000000070b00780c */ /* 0x000fe20003f46070 */
[----:B------:R-:W-:Y:S01]  /*73a0*/  BSSY B1, `(.L_x_175) ;  /* 0x000006d000017945 */ /* 0x000fe20003800000 */
[C---:B------:R-:W-:Y:S01]  /*73b0*/  IMAD.WIDE.U32 R4, R15.reuse, 0x24924925, RZ ;  /* 0x249249250f047825 */ /* 0x040fe200078e00ff */
[----:B------:R-:W-:Y:S02]  /*73c0*/  ISETP.GT.U32.AND P0, PT, R15, 0x6, PT ;  /* 0x000000060f00780c */ /* 0x000fe40003f04070 */
[----:B------:R-:W-:Y:S01]  /*73d0*/  PRMT R10, RZ, 0x7610, R10 ;  /* 0x00007610ff0a7816 */ /* 0x000fe2000000000a */
[----:B------:R-:W-:Y:S01]  /*73e0*/  IMAD.MOV.U32 R21, RZ, RZ, -0x1 ;  /* 0xffffffffff157424 */ /* 0x000fe200078e00ff */
[----:B------:R-:W-:Y:S01]  /*73f0*/  ISETP.LT.U32.AND P0, PT, R11, 0x7, P0 ;  /* 0x000000070b00780c */ /* 0x000fe20000701070 */
[----:B------:R-:W-:-:S02]  /*7400*/  IMAD.MOV.U32 R19, RZ, RZ, -0x1 ;  /* 0xffffffffff137424 */ /* 0x000fc400078e00ff */
[----:B------:R-:W0:Y:S01]  /*7410*/  @P1 S2R R12, SR_CgaCtaId ;  /* 0x00000000000c1919 */ /* 0x000e220000008800 */
[----:B------:R-:W-:Y:S02]  /*7420*/  SEL R4, RZ, 0x1, !P0 ;  /* 0x00000001ff047807 */ /* 0x000fe40004000000 */
[----:B------:R-:W-:Y:S02]  /*7430*/  IADD3 R16, P0, R16, UR36, RZ ;  /* 0x0000002410107c10 */ /* 0x000fe4000ff1e0ff */
[----:B------:R-:W-:Y:S02]  /*7440*/  @P1 MOV R7, 0x400 ;  /* 0x0000040000071802 */ /* 0x000fe40000000f00 */
[----:B------:R-:W-:Y:S02]  /*7450*/  IADD3.X R17, R17, UR42, RZ, P0, !PT ;  /* 0x0000002a11117c10 */ /* 0x000fe400087fe4ff */
[----:B------:R-:W-:Y:S02]  /*7460*/  ISETP.GE.U32.AND P0, PT, R16, UR4, PT ;  /* 0x0000000410007c0c */ /* 0x000fe4000bf06070 */
[----:B------:R-:W-:-:S02]  /*7470*/  LOP3.LUT R3, R3, R4, RZ, 0x3c, !PT ;  /* 0x0000000403037212 */ /* 0x000fc400078e3cff */
[----:B------:R-:W-:Y:S02]  /*7480*/  ISETP.GE.U32.AND.EX P0, PT, R17, UR5, PT, P0 ;  /* 0x0000000511007c0c */ /* 0x000fe4000bf06100 */
[----:B------:R-:W-:Y:S02]  /*7490*/  PRMT R4, RZ, 0x7610, R4 ;  /* 0x00007610ff047816 */ /* 0x000fe40000000004 */
[----:B0-----:R-:W-:Y:S01]  /*74a0*/  @P1 LEA R6, R12, R7, 0x18 ;  /* 0x000000070c061211 */ /* 0x001fe200078ec0ff */
[----:B------:R-:W-:-:S03]  /*74b0*/  IMAD.IADD R7, R15, 0x1, -R5 ;  /* 0x000000010f077824 */ /* 0x000fc600078e0a05 */
[----:B------:R0:W-:Y:S02]  /*74c0*/  @P1 SYNCS.ARRIVE.TRANS64.A1T0 RZ, [R6+URZ+0x88], RZ ;  /* 0x000088ff06ff19a7 */ /* 0x0001e4000810003f */
[----:B------:R-:W-:-:S04]  /*74d0*/  LEA.HI R7, R7, R5, RZ, 0x1f ;  /* 0x0000000507077211 */ /* 0x000fc800078ff8ff */
[----:B------:R-:W-:Y:S01]  /*74e0*/  SHF.R.U32.HI R8, RZ, 0x2, R7 ;  /* 0x00000002ff087819 */ /* 0x000fe20000011607 */
[----:B0-----:R-:W-:-:S03]  /*74f0*/  IMAD.MOV.U32 R6, RZ, RZ, -0x1 ;  /* 0xffffffffff067424 */ /* 0x001fc600078e00ff */
[----:B------:R-:W-:Y:S01]  /*7500*/  @P2 LOP3.LUT R3, R3, 0x1, R8, 0x78, !PT ;  /* 0x0000000103032812 */ /* 0x000fe200078e7808 */
[----:B------:R-:W-:Y:S01]  /*7510*/  IMAD R8, R8, -0x7, R15 ;  /* 0xfffffff908087824 */ /* 0x000fe200078e020f */
[----:B------:R-:W-:Y:S06]  /*7520*/  @P0 BRA `(.L_x_176) ;  /* 0x0000000400500947 */ /* 0x000fec0003800000 */
[----:B------:R-:W0:Y:S01]  /*7530*/  S2R R19, SR_CTAID.X ;  /* 0x0000000000137919 */ /* 0x000e220000002500 */
[----:B------:R-:W-:Y:S01]  /*7540*/  ULDC.64 UR4, c[0x0][0x628] ;  /* 0x00018a0000047ab9 */ /* 0x000fe20000000a00 */
[----:B------:R-:W1:Y:S01]  /*7550*/  LDC R20, c[0x0][0x144] ;  /* 0x00005100ff147b82 */ /* 0x000e620000000800 */
[----:B------:R-:W-:Y:S01]  /*7560*/  ISETP.NE.U32.AND P0, PT, RZ, UR4, PT ;  /* 0x00000004ff007c0c */ /* 0x000fe2000bf05070 */
[----:B------:R-:W2:Y:S01]  /*7570*/  S2R R14, SR_CTAID.Y ;  /* 0x00000000000e7919 */ /* 0x000ea20000002600 */
[----:B------:R-:W-:Y:S01]  /*7580*/  ULDC UR7, c[0x0][0x630] ;  /* 0x00018c0000077ab9 */ /* 0x000fe20000000800 */
[----:B------:R-:W-:Y:S01]  /*7590*/  ULDC UR8, c[0x0][0x150] ;  /* 0x0000540000087ab9 */ /* 0x000fe20000000800 */
[----:B------:R-:W-:Y:S01]  /*75a0*/  ISETP.NE.AND.EX P0, PT, RZ, UR5, PT, P0 ;  /* 0x00000005ff007c0c */ /* 0x000fe2000bf05300 */
[----:B------:R-:W-:Y:S02]  /*75b0*/  IMAD.MOV.U32 R4, RZ, RZ, R16 ;  /* 0x000000ffff047224 */ /* 0x000fe400078e0010 */
[----:B------:R-:W-:Y:S01]  /*75c0*/  IMAD.MOV.U32 R5, RZ, RZ, R17 ;  /* 0x000000ffff057224 */ /* 0x000fe200078e0011 */
[----:B0-----:R-:W-:-:S09]  /*75d0*/  I2FP.F32.U32 R21, R19 ;  /* 0x0000001300157245 */ /* 0x001fd20000201000 */
[----:B------:R-:W-:Y:S05]  /*75e0*/  @!P0 BRA `(.L_x_177) ;  /* 0x0000000000288947 */ /* 0x000fea0003800000 */
[----:B------:R-:W-:Y:S02]  /*75f0*/  ULDC UR6, c[0x0][0x634] ;  /* 0x00018d0000067ab9 */ /* 0x000fe40000000800 */
[----:B------:R-:W-:-:S05]  /*7600*/  IADD3 R5, P0, R16, UR6, RZ ;  /* 0x0000000610057c10 */ /* 0x000fca000ff1e0ff */
[----:B------:R-:W-:-:S04]  /*7610*/  IMAD.X R15, RZ, RZ, R17, P0 ;  /* 0x000000ffff0f7224 */ /* 0x000fc800000e0611 */
[----:B------:R-:W-:-:S04]  /*7620*/  IMAD.WIDE.U32 R6, R15, UR4, RZ ;  /* 0x000000040f067c25 */ /* 0x000fc8000f8e00ff */
[----:B------:R-:W-:-:S04]  /*7630*/  IMAD.WIDE.U32 R6, P0, R5, UR5, R6 ;  /* 0x0000000505067c25 */ /* 0x000fc8000f800006 */
[----:B------:R-:W-:-:S04]  /*7640*/  IMAD.WIDE.U32 R4, R5, UR4, RZ ;  /* 0x0000000405047c25 */ /* 0x000fc8000f8e00ff */
[----:B------:R-:W-:Y:S01]  /*7650*/  IMAD.MOV.U32 R4, RZ, RZ, R7 ;  /* 0x000000ffff047224 */ /* 0x000fe200078e0007 */
[----:B------:R-:W-:Y:S01]  /*7660*/  IADD3 RZ, P1, R5, R6, RZ ;  /* 0x0000000605ff7210 */ /* 0x000fe20007f3e0ff */
[----:B------:R-:W-:-:S04]  /*7670*/  IMAD.X R5, RZ, RZ, RZ, P0 ;  /* 0x000000ffff057224 */ /* 0x000fc800000e06ff */
[----:B------:R-:W-:-:S08]  /*7680*/  IMAD.WIDE.U32.X R4, R15, UR5, R4, P1 ;  /* 0x000000050f047c25 */ /* 0x000fd000088e0404 */
.L_x_177:
[----:B------:R-:W-:Y:S01]  /*7690*/  FMUL R21, R21, UR8 ;  /* 0x0000000815157c20 */ /* 0x000fe20008400000 */
[--C-:B------:R-:W-:Y:S01]  /*76a0*/  SHF.R.U64 R15, R4, UR7, R5.reuse ;  /* 0x00000007040f7c19 */ /* 0x100fe20008001205 */
[----:B------:R-:W-:Y:S01]  /*76b0*/  ULDC.64 UR4, c[0x0][0x620] ;  /* 0x0001880000047ab9 */ /* 0x000fe20000000a00 */
[----:B------:R-:W-:Y:S01]  /*76c0*/  SHF.R.U32.HI R4, RZ, UR7, R5 ;  /* 0x00000007ff047c19 */ /* 0x000fe20008011605 */
[----:B------:R-:W-:Y:S01]  /*76d0*/  ULDC.64 UR6, c[0x0][0x640] ;  /* 0x0001900000067ab9 */ /* 0x000fe20000000a00 */
[----:B------:R-:W-:Y:S01]  /*76e0*/  IADD3 R5, P0, RZ, -R15, RZ ;  /* 0x8000000fff057210 */ /* 0x000fe20007f1e0ff */
[----:B------:R-:W0:Y:S04]  /*76f0*/  F2I.U32.TRUNC.NTZ R21, R21 ;  /* 0x0000001500157305 */ /* 0x000e28000020f000 */
[----:B------:R-:W-:Y:S01]  /*7700*/  IMAD.X R4, RZ, RZ, ~R4, P0 ;  /* 0x000000ffff047224 */ /* 0x000fe200000e0e04 */
[----:B------:R-:W-:-:S03]  /*7710*/  ISETP.NE.U32.AND P0, PT, RZ, UR6, PT ;  /* 0x00000006ff007c0c */ /* 0x000fc6000bf05070 */
[----:B------:R-:W-:Y:S01]  /*7720*/  IMAD R4, R4, UR4, RZ ;  /* 0x0000000404047c24 */ /* 0x000fe2000f8e02ff */
[----:B------:R-:W-:-:S03]  /*7730*/  ISETP.NE.AND.EX P0, PT, RZ, UR7, PT, P0 ;  /* 0x00000007ff007c0c */ /* 0x000fc6000bf05300 */
[C---:B------:R-:W-:Y:S01]  /*7740*/  IMAD R7, R5.reuse, UR5, R4 ;  /* 0x0000000505077c24 */ /* 0x040fe2000f8e0204 */
[----:B------:R-:W-:Y:S01]  /*7750*/  ULDC UR5, c[0x0][0x154] ;  /* 0x0000550000057ab9 */ /* 0x000fe20000000800 */
[----:B------:R-:W-:Y:S01]  /*7760*/  IMAD.WIDE.U32 R4, R5, UR4, R16 ;  /* 0x0000000405047c25 */ /* 0x000fe2000f8e0010 */
[----:B------:R-:W-:-:S03]  /*7770*/  ULDC UR4, c[0x0][0x618] ;  /* 0x0001860000047ab9 */ /* 0x000fc60000000800 */
[----:B0-----:R-:W-:Y:S02]  /*7780*/  IMAD.MOV R6, RZ, RZ, -R21 ;  /* 0x000000ffff067224 */ /* 0x001fe400078e0a15 */
[----:B------:R-:W0:Y:S01]  /*7790*/  LDC R21, c[0x0][0x148] ;  /* 0x00005200ff157b82 */ /* 0x000e220000000800 */
[----:B------:R-:W-:Y:S02]  /*77a0*/  IMAD.IADD R5, R5, 0x1, R7 ;  /* 0x0000000105057824 */ /* 0x000fe400078e0207 */
[----:B-1----:R-:W-:Y:S01]  /*77b0*/  IMAD R19, R20, R6, R19 ;  /* 0x0000000614137224 */ /* 0x002fe200078e0213 */
[----:B--2---:R-:W-:Y:S02]  /*77c0*/  I2FP.F32.U32 R6, R14 ;  /* 0x0000000e00067245 */ /* 0x004fe40000201000 */
[--C-:B------:R-:W-:Y:S02]  /*77d0*/  SHF.R.U64 R20, R4, UR4, R5.reuse ;  /* 0x0000000404147c19 */ /* 0x100fe40008001205 */
[----:B------:R-:W-:Y:S01]  /*77e0*/  SHF.R.U32.HI R5, RZ, UR4, R5 ;  /* 0x00000004ff057c19 */ /* 0x000fe20008011605 */
[----:B------:R-:W-:Y:S01]  /*77f0*/  FMUL R6, R6, UR5 ;  /* 0x0000000506067c20 */ /* 0x000fe20008400000 */
[----:B------:R-:W-:-:S02]  /*7800*/  ULDC UR4, c[0x0][0x608] ;  /* 0x0001820000047ab9 */ /* 0x000fc40000000800 */
[--C-:B------:R-:W-:Y:S01]  /*7810*/  SHF.R.U64 R23, R20, UR4, R5.reuse ;  /* 0x0000000414177c19 */ /* 0x100fe20008001205 */
[----:B------:R1:W2:Y:S01]  /*7820*/  F2I.U32.TRUNC.NTZ R24, R6 ;  /* 0x0000000600187305 */ /* 0x0002a2000020f000 */
[----:B------:R-:W-:Y:S01]  /*7830*/  SHF.R.U32.HI R4, RZ, UR4, R5 ;  /* 0x00000004ff047c19 */ /* 0x000fe20008011605 */
[----:B------:R-:W-:-:S03]  /*7840*/  ULDC UR4, c[0x0][0x658] ;  /* 0x0001960000047ab9 */ /* 0x000fc60000000800 */
[--C-:B------:R-:W-:Y:S02]  /*7850*/  SHF.R.U64 R22, R23, UR4, R4.reuse ;  /* 0x0000000417167c19 */ /* 0x100fe40008001204 */
[----:B------:R-:W-:-:S03]  /*7860*/  SHF.R.U32.HI R25, RZ, UR4, R4 ;  /* 0x00000004ff197c19 */ /* 0x000fc60008011604 */
[----:B------:R-:W-:Y:S02]  /*7870*/  IMAD.MOV.U32 R4, RZ, RZ, R22 ;  /* 0x000000ffff047224 */ /* 0x000fe400078e0016 */
[----:B------:R-:W-:Y:S01]  /*7880*/  IMAD.MOV.U32 R5, RZ, RZ, R25 ;  /* 0x000000ffff057224 */ /* 0x000fe200078e0019 */
[----:B-1----:R-:W-:Y:S06]  /*7890*/  @!P0 BRA `(.L_x_178) ;  /* 0x0000000000288947 */ /* 0x002fec0003800000 */
        /* <DEDUP_REMOVED lines=10> */
.L_x_178:
[----:B------:R-:W-:Y:S01]  /*7940*/  ISETP.NE.AND P0, PT, R2, 0x1, PT ;  /* 0x000000010200780c */ /* 0x000fe20003f05270 */
[----:B------:R-:W-:Y:S01]  /*7950*/  ULDC UR4, c[0x0][0x648] ;  /* 0x0001920000047ab9 */ /* 0x000fe20000000800 */
[----:B------:R-:W-:Y:S01]  /*7960*/  LOP3.LUT R23, R23, UR16, RZ, 0xc0, !PT ;  /* 0x0000001017177c12 */ /* 0x000fe2000f8ec0ff */
[----:B--2---:R-:W-:Y:S01]  /*7970*/  IMAD.MOV R24, RZ, RZ, -R24 ;  /* 0x000000ffff187224 */ /* 0x004fe200078e0a18 */
[----:B------:R-:W-:Y:S01]  /*7980*/  SHF.R.U64 R4, R4, UR4, R5 ;  /* 0x0000000404047c19 */ /* 0x000fe20008001205 */
[----:B------:R-:W-:Y:S01]  /*7990*/  ULDC UR4, c[0x0][0x638] ;  /* 0x00018e0000047ab9 */ /* 0x000fe20000000800 */
[----:B------:R-:W-:Y:S01]  /*79a0*/  LOP3.LUT R7, R20, UR15, RZ, 0xc0, !PT ;  /* 0x0000000f14077c12 */ /* 0x000fe2000f8ec0ff */
[----:B------:R-:W-:Y:S01]  /*79b0*/  ULDC UR5, c[0x0][0x610] ;  /* 0x0001840000057ab9 */ /* 0x000fe20000000800 */
[----:B------:R-:W-:Y:S02]  /*79c0*/  IMAD.MOV.U32 R6, RZ, RZ, R15 ;  /* 0x000000ffff067224 */ /* 0x000fe400078e000f */
[----:B------:R-:W-:-:S02]  /*79d0*/  IMAD.MOV R5, RZ, RZ, -R4 ;  /* 0x000000ffff057224 */ /* 0x000fc400078e0a04 */
[----:B------:R-:W-:Y:S02]  /*79e0*/  IMAD R4, R4, UR17, R23 ;  /* 0x0000001104047c24 */ /* 0x000fe4000f8e0217 */
[----:B0-----:R-:W-:Y:S02]  /*79f0*/  @P0 IMAD R19, R21, R24, R14 ;  /* 0x0000001815130224 */ /* 0x001fe400078e020e */
[----:B------:R-:W-:Y:S01]  /*7a00*/  IMAD R22, R5, UR4, R22 ;  /* 0x0000000405167c24 */ /* 0x000fe2000f8e0216 */
[----:B------:R-:W-:Y:S01]  /*7a10*/  ULDC UR4, c[0x0][0x600] ;  /* 0x0001800000047ab9 */ /* 0x000fe20000000800 */
[----:B------:R-:W-:Y:S02]  /*7a20*/  IMAD R21, R4, UR5, R19 ;  /* 0x0000000504157c24 */ /* 0x000fe4000f8e0213 */
[----:B------:R-:W-:Y:S02]  /*7a30*/  IMAD R22, R22, UR4, R7 ;  /* 0x0000000416167c24 */ /* 0x000fe4000f8e0207 */
[----:B------:R-:W-:-:S03]  /*7a40*/  IMAD.MOV.U32 R4, RZ, RZ, 0x1 ;  /* 0x00000001ff047424 */ /* 0x000fc600078e00ff */
[----:B------:R-:W-:Y:S02]  /*7a50*/  SEL R19, R22, R21, !P0 ;  /* 0x0000001516137207 */ /* 0x000fe40004000000 */
[----:B------:R-:W-:-:S07]  /*7a60*/  SEL R21, R21, R22, !P0 ;  /* 0x0000001615157207 */ /* 0x000fce0004000000 */
.L_x_176:
[----:B------:R-:W-:Y:S05]  /*7a70*/  BSYNC B1 ;  /* 0x0000000000017941 */ /* 0x000fea0003800000 */
.L_x_175:
[----:B------:R-:W-:-:S13]  /*7a80*/  LOP3.LUT P0, RZ, R4, 0xff, RZ, 0xc0, !PT ;  /* 0x000000ff04ff7812 */ /* 0x000fda000780c0ff */
[----:B------:R-:W-:Y:S05]  /*7a90*/  @P0 BRA `(.L_x_179) ;  /* 0xfffffff400300947 */ /* 0x000fea000383ffff */
[----:B------:R-:W-:Y:S05]  /*7aa0*/  BSYNC B0 ;  /* 0x0000000000007941 */ /* 0x000fea0003800000 */
.L_x_168:
[----:B------:R-:W-:-:S03]  /*7ab0*/  UMOV UR4, 0xffffffff ;  /* 0xffffffff00047882 */ /* 0x000fc60000000000 */
[----:B------:R-:W-:Y:S05]  /*7ac0*/  BRA.DIV UR4, `(.L_x_180) ;  /* 0x0000000604807947 */ /* 0x000fea000b800000 */
[----:B------:R-:W-:-:S13]  /*7ad0*/  ELECT P6, URZ, PT ;  /* 0x00000000003f782f */ /* 0x000fda00038c0000 */
.L_x_197:
[----:B------:R-:W-:Y:S04]  /*7ae0*/  BSSY B0, `(.L_x_181) ;  /* 0x0000046000007945 */ /* 0x000fe80003800000 */
[----:B------:R-:W-:Y:S05]  /*7af0*/  @!P6 BRA `(.L_x_182) ;  /* 0x000000040010e947 */ /* 0x000fea0003800000 */
[----:B------:R-:W-:-:S04]  /*7b00*/  LOP3.LUT R18, R18, 0x2, RZ, 0xfc, !PT ;  /* 0x0000000212127812 */ /* 0x000fc800078efcff */
[----:B------:R-:W-:-:S13]  /*7b10*/  ISETP.NE.AND P0, PT, R18, 0x3, PT ;  /* 0x000000031200780c */ /* 0x000fda0003f05270 */
[----:B------:R-:W-:Y:S05]  /*7b20*/  @!P0 BRA `(.L_x_183) ;  /* 0x0000000000048947 */ /* 0x000fea0003800000 */
[----:B------:R-:W-:Y:S01]  /*7b30*/  BPT.TRAP 0x1 ;  /* 0x000000040000795c */ /* 0x000fe20000300000 */
.L_x_183:
[----:B------:R-:W0:Y:S01]  /*7b40*/  S2R R5, SR_CgaCtaId ;  /* 0x0000000000057919 */ /* 0x000e220000008800 */
[----:B------:R-:W-:Y:S02]  /*7b50*/  MOV R0, 0x400 ;  /* 0x0000040000007802 */ /* 0x000fe40000000f00 */
[----:B------:R-:W-:Y:S02]  /*7b60*/  SHF.L.U32 R2, R3, 0x1f, RZ ;  /* 0x0000001f03027819 */ /* 0x000fe400000006ff */
[----:B0-----:R-:W-:-:S05]  /*7b70*/  LEA R5, R5, R0, 0x18 ;  /* 0x0000000005057211 */ /* 0x001fca00078ec0ff */
[----:B------:R-:W-:-:S04]  /*7b80*/  VIADD R5, R5, 0x38 ;  /* 0x0000003805057836 */ /* 0x000fc80000000000 */
[C---:B------:R-:W-:Y:S02]  /*7b90*/  IMAD R7, R8.reuse, 0x8, R5 ;  /* 0x0000000808077824 */ /* 0x040fe400078e0205 */
[----:B------:R-:W-:Y:S02]  /*7ba0*/  VIADD R8, R8, 0x1 ;  /* 0x0000000108087836 */ /* 0x000fe40000000000 */
[----:B------:R-:W0:Y:S03]  /*7bb0*/  SYNCS.PHASECHK.TRANS64.TRYWAIT P0, [R7+URZ], R2 ;  /* 0x00000002070075a7 */ /* 0x000e26000800017f */
[----:B------:R-:W-:-:S04]  /*7bc0*/  ISETP.NE.AND P1, PT, R8, 0x7, PT ;  /* 0x000000070800780c */ /* 0x000fc80003f25270 */
[----:B------:R-:W-:Y:S02]  /*7bd0*/  SEL R0, RZ, 0x1, P1 ;  /* 0x00000001ff007807 */ /* 0x000fe40000800000 */
[----:B------:R-:W-:Y:S02]  /*7be0*/  SEL R8, R8, RZ, P1 ;  /* 0x000000ff08087207 */ /* 0x000fe40000800000 */
[----:B------:R-:W-:-:S03]  /*7bf0*/  LOP3.LUT R9, R3, R0, RZ, 0x3c, !PT ;  /* 0x0000000003097212 */ /* 0x000fc600078e3cff */
[----:B------:R-:W-:Y:S01]  /*7c00*/  IMAD R6, R8, 0x8, R5 ;  /* 0x0000000808067824 */ /* 0x000fe200078e0205 */
[----:B------:R-:W-:Y:S01]  /*7c10*/  SHF.L.U32 R3, R9, 0x1f, RZ ;  /* 0x0000001f09037819 */ /* 0x000fe200000006ff */
[----:B0-----:R-:W-:Y:S06]  /*7c20*/  @!P0 BRA `(.L_x_184) ;  /* 0x0000000400488947 */ /* 0x001fec0003800000 */
.L_x_198:
[----:B------:R-:W1:Y:S01]  /*7c30*/  SYNCS.PHASECHK.TRANS64.TRYWAIT P0, [R6+URZ], R3 ;  /* 0x00000003060075a7 */ /* 0x000e62000800017f */
[----:B------:R-:W-:-:S05]  /*7c40*/  VIADD R0, R8, 0x1 ;  /* 0x0000000108007836 */ /* 0x000fca0000000000 */
[----:B------:R-:W-:-:S04]  /*7c50*/  ISETP.NE.AND P1, PT, R0, 0x7, PT ;  /* 0x000000070000780c */ /* 0x000fc80003f25270 */
[----:B0-----:R-:W-:Y:S02]  /*7c60*/  SEL R2, RZ, 0x1, P1 ;  /* 0x00000001ff027807 */ /* 0x001fe40000800000 */
[----:B------:R-:W-:Y:S02]  /*7c70*/  SEL R0, R0, RZ, P1 ;  /* 0x000000ff00007207 */ /* 0x000fe40000800000 */
[----:B------:R-:W-:-:S03]  /*7c80*/  LOP3.LUT R9, R9, R2, RZ, 0x3c, !PT ;  /* 0x0000000209097212 */ /* 0x000fc600078e3cff */
[----:B------:R-:W-:Y:S01]  /*7c90*/  IMAD R7, R0, 0x8, R5 ;  /* 0x0000000800077824 */ /* 0x000fe200078e0205 */
[----:B------:R-:W-:Y:S01]  /*7ca0*/  SHF.L.U32 R4, R9, 0x1f, RZ ;  /* 0x0000001f09047819 */ /* 0x000fe200000006ff */
[----:B-1----:R-:W-:Y:S06]  /*7cb0*/  @!P0 BRA `(.L_x_185) ;  /* 0x0000000400388947 */ /* 0x002fec0003800000 */
.L_x_199:
[----:B------:R-:W1:Y:S01]  /*7cc0*/  SYNCS.PHASECHK.TRANS64.TRYWAIT P0, [R7+URZ], R4 ;  /* 0x00000004070075a7 */ /* 0x000e62000800017f */
[----:B------:R-:W-:-:S05]  /*7cd0*/  VIADD R0, R0, 0x1 ;  /* 0x0000000100007836 */ /* 0x000fca0000000000 */
[----:B------:R-:W-:-:S04]  /*7ce0*/  ISETP.NE.AND P1, PT, R0, 0x7, PT ;  /* 0x000000070000780c */ /* 0x000fc80003f25270 */
[----:B------:R-:W-:Y:S02]  /*7cf0*/  SEL R2, RZ, 0x1, P1 ;  /* 0x00000001ff027807 */ /* 0x000fe40000800000 */
[----:B------:R-:W-:Y:S02]  /*7d00*/  SEL R0, R0, RZ, P1 ;  /* 0x000000ff00007207 */ /* 0x000fe40000800000 */
[----:B------:R-:W-:-:S03]  /*7d10*/  LOP3.LUT R9, R9, R2, RZ, 0x3c, !PT ;  /* 0x0000000209097212 */ /* 0x000fc600078e3cff */
[----:B0-----:R-:W-:Y:S01]  /*7d20*/  IMAD R6, R0, 0x8, R5 ;  /* 0x0000000800067824 */ /* 0x001fe200078e0205 */
[----:B------:R-:W-:Y:S01]  /*7d30*/  SHF.L.U32 R3, R9, 0x1f, RZ ;  /* 0x0000001f09037819 */ /* 0x000fe200000006ff */
[----:B-1----:R-:W-:Y:S06]  /*7d40*/  @!P0 BRA `(.L_x_186) ;  /* 0x0000000400288947 */ /* 0x002fec0003800000 */
.L_x_200:
        /* <DEDUP_REMOVED lines=9> */
.L_x_201:
        /* <DEDUP_REMOVED lines=9> */
.L_x_202:
[----:B------:R-:W1:Y:S01]  /*7e70*/  SYNCS.PHASECHK.TRANS64.TRYWAIT P0, [R6+URZ], R3 ;  /* 0x00000003060075a7 */ /* 0x000e62000800017f */
[----:B------:R-:W-:-:S05]  /*7e80*/  VIADD R0, R0, 0x1 ;  /* 0x0000000100007836 */ /* 0x000fca0000000000 */
[----:B------:R-:W-:-:S04]  /*7e90*/  ISETP.NE.AND P1, PT, R0, 0x7, PT ;  /* 0x000000070000780c */ /* 0x000fc80003f25270 */
[----:B------:R-:W-:Y:S02]  /*7ea0*/  SEL R2, RZ, 0x1, P1 ;  /* 0x00000001ff027807 */ /* 0x000fe40000800000 */
[----:B------:R-:W-:Y:S02]  /*7eb0*/  SEL R0, R0, RZ, P1 ;  /* 0x000000ff00007207 */ /* 0x000fe40000800000 */
[----:B------:R-:W-:Y:S01]  /*7ec0*/  LOP3.LUT R2, R9, R2, RZ, 0x3c, !PT ;  /* 0x0000000209027212 */ /* 0x000fe200078e3cff */
[----:B-1----:R-:W-:Y:S06]  /*7ed0*/  @!P0 BRA `(.L_x_189) ;  /* 0x0000000400008947 */ /* 0x002fec0003800000 */
.L_x_203:
[----:B------:R-:W-:Y:S01]  /*7ee0*/  IMAD R5, R0, 0x8, R5 ;  /* 0x0000000800057824 */ /* 0x000fe200078e0205 */
[----:B------:R-:W-:-:S07]  /*7ef0*/  SHF.L.U32 R0, R2, 0x1f, RZ ;  /* 0x0000001f02007819 */ /* 0x000fce00000006ff */
.L_x_190:
[----:B--2---:R2:W3:Y:S02]  /*7f00*/  SYNCS.PHASECHK.TRANS64.TRYWAIT P0, [R5+URZ], R0 ;  /* 0x00000000050075a7 */ /* 0x0044e4000800017f */
[----:B---3--:R-:W-:Y:S05]  /*7f10*/  @!P0 NANOSLEEP.SYNCS 0x989680 ;  /* 0x009896800000895d */ /* 0x008fea0003900000 */
[----:B------:R-:W3:Y:S02]  /*7f20*/  @!P0 SYNCS.PHASECHK.TRANS64 P0, [R5+URZ], R0 ;  /* 0x00000000050085a7 */ /* 0x000ee4000800007f */
[----:B---3--:R-:W-:Y:S05]  /*7f30*/  @!P0 BRA `(.L_x_190) ;  /* 0xfffffffc00f08947 */ /* 0x008fea000383ffff */
.L_x_182:
[----:B------:R-:W-:Y:S05]  /*7f40*/  BSYNC B0 ;  /* 0x0000000000007941 */ /* 0x000fea0003800000 */
.L_x_181:
[----:B------:R-:W-:Y:S05]  /*7f50*/  EXIT ;  /* 0x000000000000794d */ /* 0x000fea0003800000 */
.L_x_21:
[----:B-1----:R1:W2:Y:S02]  /*7f60*/  SYNCS.PHASECHK.TRANS64.TRYWAIT P1, [R3+URZ], R0 ;  /* 0x00000000030075a7 */ /* 0x0022a4000802017f */
[----:B--2---:R-:W-:Y:S05]  /*7f70*/  @!P1 NANOSLEEP.SYNCS 0x989680 ;  /* 0x009896800000995d */ /* 0x004fea0003900000 */
[----:B------:R-:W2:Y:S02]  /*7f80*/  @!P1 SYNCS.PHASECHK.TRANS64 P1, [R3+URZ], R0 ;  /* 0x00000000030095a7 */ /* 0x000ea4000802007f */
[----:B--2---:R-:W-:Y:S05]  /*7f90*/  @!P1 BRA `(.L_x_21) ;  /* 0xfffffffc00f09947 */ /* 0x004fea000383ffff */
[----:B------:R-:W-:Y:S05]  /*7fa0*/  BRA `(.L_x_20) ;  /* 0xffffff9400fc7947 */ /* 0x000fea000383ffff */
.L_x_26:
[----:B-1----:R1:W2:Y:S02]  /*7fb0*/  SYNCS.PHASECHK.TRANS64.TRYWAIT P1, [R5+URZ], R4 ;  /* 0x00000004050075a7 */ /* 0x0022a4000802017f */
[----:B--2---:R-:W-:Y:S05]  /*7fc0*/  @!P1 NANOSLEEP.SYNCS 0x989680 ;  /* 0x009896800000995d */ /* 0x004fea0003900000 */
[----:B------:R-:W2:Y:S02]  /*7fd0*/  @!P1 SYNCS.PHASECHK.TRANS64 P1, [R5+URZ], R4 ;  /* 0x00000004050095a7 */ /* 0x000ea4000802007f */
[----:B--2---:R-:W-:Y:S05]  /*7fe0*/  @!P1 BRA `(.L_x_26) ;  /* 0xfffffffc00f09947 */ /* 0x004fea000383ffff */
[----:B------:R-:W-:Y:S05]  /*7ff0*/  BRA `(.L_x_25) ;  /* 0xffffff9800d87947 */ /* 0x000fea000383ffff */
.L_x_169:
[----:B------:R-:W-:Y:S01]  /*8000*/  BSSY B1, `(.L_x_191) ;  /* 0x0000006000017945 */ /* 0x000fe20003800000 */
[----:B------:R-:W-:-:S07]  /*8010*/  IMAD.MOV.U32 R15, RZ, RZ, -0x1 ;  /* 0xffffffffff0f7424 */ /* 0x000fce00078e00ff */
[----:B------:R-:W-:Y:S05]  /*8020*/  WARPSYNC.COLLECTIVE R15, `(.L_x_192) ;  /* 0x000000000f0c7348 */ /* 0x000fea0003c00000 */
[----:B------:R-:W-:Y:S02]  /*8030*/  ELECT P6, UR62, PT ;  /* 0x00000000003e782f */ /* 0x000fe400038c0000 */
[----:B------:R-:W-:Y:S01]  /*8040*/  MOV R14, UR62 ;  /* 0x0000003e000e7c02 */ /* 0x000fe20008000f00 */
[----:B------:R-:W-:Y:S10]  /*8050*/  ENDCOLLECTIVE ;  /* 0x000000000000791b */ /* 0x000ff40003800000 */
.L_x_192:
[----:B------:R-:W-:Y:S05]  /*8060*/  BSYNC B1 ;  /* 0x0000000000017941 */ /* 0x000fea0003800000 */
.L_x_191:
[----:B------:R-:W-:Y:S05]  /*8070*/  BRA `(.L_x_193) ;  /* 0xffffffec00c47947 */ /* 0x000fea000383ffff */
.L_x_172:
[----:B-1----:R1:W2:Y:S02]  /*8080*/  SYNCS.PHASECHK.TRANS64.TRYWAIT P0, [R23+URZ+0x38], R14 ;  /* 0x0000380e170075a7 */ /* 0x0022a4000800017f */
[----:B--2---:R-:W-:Y:S05]  /*8090*/  @!P0 NANOSLEEP.SYNCS 0x989680 ;  /* 0x009896800000895d */ /* 0x004fea0003900000 */
[----:B------:R-:W2:Y:S02]  /*80a0*/  @!P0 SYNCS.PHASECHK.TRANS64 P0, [R23+URZ+0x38], R14 ;  /* 0x0000380e170085a7 */ /* 0x000ea4000800007f */
[----:B--2---:R-:W-:Y:S05]  /*80b0*/  @!P0 BRA `(.L_x_172) ;  /* 0xfffffffc00f08947 */ /* 0x004fea000383ffff */
[----:B------:R-:W-:Y:S05]  /*80c0*/  BRA `(.L_x_194) ;  /* 0xfffffff000047947 */ /* 0x000fea000383ffff */
.L_x_180:
[----:B------:R-:W-:Y:S01]  /*80d0*/  BSSY B0, `(.L_x_195) ;  /* 0x0000006000007945 */ /* 0x000fe20003800000 */
[----:B------:R-:W-:-:S07]  /*80e0*/  IMAD.MOV.U32 R15, RZ, RZ, -0x1 ;  /* 0xffffffffff0f7424 */ /* 0x000fce00078e00ff */
[----:B------:R-:W-:Y:S05]  /*80f0*/  WARPSYNC.COLLECTIVE R15, `(.L_x_196) ;  /* 0x000000000f0c7348 */ /* 0x000fea0003c00000 */
[----:B------:R-:W-:Y:S02]  /*8100*/  ELECT P6, UR62, PT ;  /* 0x00000000003e782f */ /* 0x000fe400038c0000 */
[----:B------:R-:W-:Y:S01]  /*8110*/  MOV R14, UR62 ;  /* 0x0000003e000e7c02 */ /* 0x000fe20008000f00 */
[----:B------:R-:W-:Y:S10]  /*8120*/  ENDCOLLECTIVE ;  /* 0x000000000000791b */ /* 0x000ff40003800000 */
.L_x_196:
[----:B------:R-:W-:Y:S05]  /*8130*/  BSYNC B0 ;  /* 0x0000000000007941 */ /* 0x000fea0003800000 */
.L_x_195:
[----:B------:R-:W-:Y:S05]  /*8140*/  BRA `(.L_x_197) ;  /* 0xfffffff800647947 */ /* 0x000fea000383ffff */
.L_x_184:
[----:B0-----:R0:W1:Y:S02]  /*8150*/  SYNCS.PHASECHK.TRANS64.TRYWAIT P0, [R7+URZ], R2 ;  /* 0x00000002070075a7 */ /* 0x001064000800017f */
[----:B-1----:R-:W-:Y:S05]  /*8160*/  @!P0 NANOSLEEP.SYNCS 0x989680 ;  /* 0x009896800000895d */ /* 0x002fea0003900000 */
[----:B------:R-:W1:Y:S02]  /*8170*/  @!P0 SYNCS.PHASECHK.TRANS64 P0, [R7+URZ], R2 ;  /* 0x00000002070085a7 */ /* 0x000e64000800007f */
[----:B-1----:R-:W-:Y:S05]  /*8180*/  @!P0 BRA `(.L_x_184) ;  /* 0xfffffffc00f08947 */ /* 0x002fea000383ffff */
[----:B------:R-:W-:Y:S05]  /*8190*/  BRA `(.L_x_198) ;  /* 0xfffffff800a47947 */ /* 0x000fea000383ffff */
.L_x_185:
[----:B0-----:R0:W1:Y:S02]  /*81a0*/  SYNCS.PHASECHK.TRANS64.TRYWAIT P0, [R6+URZ], R3 ;  /* 0x00000003060075a7 */ /* 0x001064000800017f */
[----:B-1----:R-:W-:Y:S05]  /*81b0*/  @!P0 NANOSLEEP.SYNCS 0x989680 ;  /* 0x009896800000895d */ /* 0x002fea0003900000 */
[----:B------:R-:W1:Y:S02]  /*81c0*/  @!P0 SYNCS.PHASECHK.TRANS64 P0, [R6+URZ], R3 ;  /* 0x00000003060085a7 */ /* 0x000e64000800007f */
[----:B-1----:R-:W-:Y:S05]  /*81d0*/  @!P0 BRA `(.L_x_185) ;  /* 0xfffffffc00f08947 */ /* 0x002fea000383ffff */
[----:B------:R-:W-:Y:S05]  /*81e0*/  BRA `(.L_x_199) ;  /* 0xfffffff800b47947 */ /* 0x000fea000383ffff */
.L_x_186:
[----:B0-----:R0:W1:Y:S02]  /*81f0*/  SYNCS.PHASECHK.TRANS64.TRYWAIT P0, [R7+URZ], R4 ;  /* 0x00000004070075a7 */ /* 0x001064000800017f */
[----:B-1----:R-:W-:Y:S05]  /*8200*/  @!P0 NANOSLEEP.SYNCS 0x989680 ;  /* 0x009896800000895d */ /* 0x002fea0003900000 */
[----:B------:R-:W1:Y:S02]  /*8210*/  @!P0 SYNCS.PHASECHK.TRANS64 P0, [R7+URZ], R4 ;  /* 0x00000004070085a7 */ /* 0x000e64000800007f */
[----:B-1----:R-:W-:Y:S05]  /*8220*/  @!P0 BRA `(.L_x_186) ;  /* 0xfffffffc00f08947 */ /* 0x002fea000383ffff */
[----:B------:R-:W-:Y:S05]  /*8230*/  BRA `(.L_x_200) ;  /* 0xfffffff800c47947 */ /* 0x000fea000383ffff */
.L_x_187:
[----:B0-----:R0:W1:Y:S02]  /*8240*/  SYNCS.PHASECHK.TRANS64.TRYWAIT P0, [R6+URZ], R3 ;  /* 0x00000003060075a7 */ /* 0x001064000800017f */
[----:B-1----:R-:W-:Y:S05]  /*8250*/  @!P0 NANOSLEEP.SYNCS 0x989680 ;  /* 0x009896800000895d */ /* 0x002fea0003900000 */
[----:B------:R-:W1:Y:S02]  /*8260*/  @!P0 SYNCS.PHASECHK.TRANS64 P0, [R6+URZ], R3 ;  /* 0x00000003060085a7 */ /* 0x000e64000800007f */
[----:B-1----:R-:W-:Y:S05]  /*8270*/  @!P0 BRA `(.L_x_187) ;  /* 0xfffffffc00f08947 */ /* 0x002fea000383ffff */
[----:B------:R-:W-:Y:S05]  /*8280*/  BRA `(.L_x_201) ;  /* 0xfffffff800d47947 */ /* 0x000fea000383ffff */
.L_x_188:
[----:B0-----:R0:W1:Y:S02]  /*8290*/  SYNCS.PHASECHK.TRANS64.TRYWAIT P0, [R7+URZ], R4 ;  /* 0x00000004070075a7 */ /* 0x001064000800017f */
[----:B-1----:R-:W-:Y:S05]  /*82a0*/  @!P0 NANOSLEEP.SYNCS 0x989680 ;  /* 0x009896800000895d */ /* 0x002fea0003900000 */
[----:B------:R-:W1:Y:S02]  /*82b0*/  @!P0 SYNCS.PHASECHK.TRANS64 P0, [R7+URZ], R4 ;  /* 0x00000004070085a7 */ /* 0x000e64000800007f */
[----:B-1----:R-:W-:Y:S05]  /*82c0*/  @!P0 BRA `(.L_x_188) ;  /* 0xfffffffc00f08947 */ /* 0x002fea000383ffff */
[----:B------:R-:W-:Y:S05]  /*82d0*/  BRA `(.L_x_202) ;  /* 0xfffffff800e47947 */ /* 0x000fea000383ffff */
.L_x_189:
[----:B-1----:R1:W2:Y:S02]  /*82e0*/  SYNCS.PHASECHK.TRANS64.TRYWAIT P0, [R6+URZ], R3 ;  /* 0x00000003060075a7 */ /* 0x0022a4000800017f */
[----:B--2---:R-:W-:Y:S05]  /*82f0*/  @!P0 NANOSLEEP.SYNCS 0x989680 ;  /* 0x009896800000895d */ /* 0x004fea0003900000 */
[----:B------:R-:W2:Y:S02]  /*8300*/  @!P0 SYNCS.PHASECHK.TRANS64 P0, [R6+URZ], R3 ;  /* 0x00000003060085a7 */ /* 0x000ea4000800007f */
[----:B--2---:R-:W-:Y:S05]  /*8310*/  @!P0 BRA `(.L_x_189) ;  /* 0xfffffffc00f08947 */ /* 0x004fea000383ffff */
[----:B------:R-:W-:Y:S05]  /*8320*/  BRA `(.L_x_203) ;  /* 0xfffffff800ec7947 */ /* 0x000fea000383ffff */
.L_x_204:
[----:B------:R-:W-:-:S00]  /*8330*/  BRA `(.L_x_204) ;  /* 0xfffffffc00fc7947 */ /* 0x000fc0000383ffff */
[----:B------:R-:W-:-:S00]  /*8340*/  NOP ;  /* 0x0000000000007918 */ /* 0x000fc00000000000 */
        /* <DEDUP_REMOVED lines=11> */
.L_x_205:


//--------------------- .nv.global.init           --------------------------
	.section	.nv.global.init,"aw",@progbits
.nv.global.init:
	.type		$str$22,@object
	.size		$str$22,($str$23 - $str$22)
$str$22:
        /*0000*/ 	.byte	0x6b, 0x5f, 0x74, 0x69, 0x6c, 0x65, 0x5f, 0x63, 0x6f, 0x75, 0x6e, 0x74, 0x20, 0x3e, 0x3d, 0x20
        /*0010*/ 	.byte	0x31, 0x00
	.type		$str$23,@object
	.size		$str$23,(__unnamed_1 - $str$23)
$str$23:
        /*0012*/ 	.byte	0x2f, 0x74, 0x6d, 0x70, 0x2f, 0x63, 0x75, 0x74, 0x6c, 0x61, 0x73, 0x73, 0x5f, 0x73, 0x77, 0x65
        /*0022*/ 	.byte	0x65, 0x70, 0x5f, 0x73, 0x72, 0x63, 0x2f, 0x69, 0x6e, 0x63, 0x6c, 0x75, 0x64, 0x65, 0x2f, 0x63
        /*0032*/ 	.byte	0x75, 0x74, 0x6c, 0x61, 0x73, 0x73, 0x2f, 0x67, 0x65, 0x6d, 0x6d, 0x2f, 0x63, 0x6f, 0x6c, 0x6c
        /*0042*/ 	.byte	0x65, 0x63, 0x74, 0x69, 0x76, 0x65, 0x2f, 0x73, 0x6d, 0x39, 0x30, 0x5f, 0x6d, 0x6d, 0x61, 0x5f
        /*0052*/ 	.byte	0x74, 0x6d, 0x61, 0x5f, 0x67, 0x6d, 0x6d, 0x61, 0x5f, 0x73, 0x73, 0x5f, 0x77, 0x61, 0x72, 0x70
        /*0062*/ 	.byte	0x73, 0x70, 0x65, 0x63, 0x69, 0x61, 0x6c, 0x69, 0x7a, 0x65, 0x64, 0x2e, 0x68, 0x70, 0x70, 0x00
	.type		__unnamed_1,@object
	.size		__unnamed_1,(.L_0 - __unnamed_1)
__unnamed_1:
        /*0072*/ 	.byte	0x76, 0x6f, 0x69, 0x64, 0x20, 0x63, 0x75, 0x74, 0x6c, 0x61, 0x73, 0x73, 0x3a, 0x3a, 0x67, 0x65
        /* <DEDUP_REMOVED lines=180> */
        /*0bc2*/ 	.byte	0x75, 0x74, 0x65, 0x3a, 0x3a, 0x69, 0x64, 0x65, 0x6e, 0x74, 0x69, 0x74, 0x79, 0x5d, 0x00
.L_0:


//--------------------- .nv.shared._ZN7cutlass13device_kernelINS_4gemm6kernel13GemmUniversalIN4cute5tupleIJiiiiEEENS1_10collective13CollectiveMmaINS1_34MainloopSm90TmaGmmaWarpSpecializedILi7ENS5_IJNS4_1CILi1EEENSA_ILi8EEESB_EEENS1_35KernelTmaWarpSpecializedCooperativeEEENS5_IJNSA_ILi128EEESG_NSA_ILi64EEEEEENS_10bfloat16_tENS5_IJlSB_lEEESJ_SK_NS4_8TiledMMAINS4_8MMA_AtomIJNS4_4SM904GMMA28MMA_64x128x16_F32BF16BF16_SSILNSO_5MajorE0ELSQ_0ELNSO_7ScaleInE1ELSR_1EEEEEENS4_6LayoutINS5_IJNSA_ILi2EEESB_SB_EEENS5_IJSB_NSA_ILi0EEESX_EEEEENS5_IJNS4_10UnderscoreES10_S10_EEEEENS4_23SM90_TMA_LOAD_MULTICASTENS4_14ComposedLayoutINS4_7SwizzleILi3ELi4ELi3EEENS4_18smem_ptr_flag_bitsILi16EEENSU_INS5_IJSC_SH_EEENS5_IJSH_SB_EEEEEEEvNS4_8identityENS4_13SM90_TMA_LOADES1C_vS1D_EENS_8epilogue10collective6detail29Sm90TmaWarpSpecializedAdapterINS1H_15DefaultEpilogueISJ_SK_SK_NS1G_6thread17LinearCombinationISJ_Li1EffLNS1L_9ScaleType4KindE0ELNS_15FloatRoundStyleE2ESJ_EENS1_15EpilogueDefaultEEEEEvvEEEEvNT_6ParamsE --------------------------
	.section	.nv.shared._ZN7cutlass13device_kernelINS_4gemm6kernel13GemmUniversalIN4cute5tupleIJiiiiEEENS1_10collective13CollectiveMmaINS1_34MainloopSm90TmaGmmaWarpSpecializedILi7ENS5_IJNS4_1CILi1EEENSA_ILi8EEESB_EEENS1_35KernelTmaWarpSpecializedCooperativeEEENS5_IJNSA_ILi128EEESG_NSA_ILi64EEEEEENS_10bfloat16_tENS5_IJlSB_lEEESJ_SK_NS4_8TiledMMAINS4_8MMA_AtomIJNS4_4SM904GMMA28MMA_64x128x16_F32BF16BF16_SSILNSO_5MajorE0ELSQ_0ELNSO_7ScaleInE1ELSR_1EEEEEENS4_6LayoutINS5_IJNSA_ILi2EEESB_SB_EEENS5_IJSB_NSA_ILi0EEESX_EEEEENS5_IJNS4_10UnderscoreES10_S10_EEEEENS4_23SM90_TMA_LOAD_MULTICASTENS4_14ComposedLayoutINS4_7SwizzleILi3ELi4ELi3EEENS4_18smem_ptr_flag_bitsILi16EEENSU_INS5_IJSC_SH_EEENS5_IJSH_SB_EEEEEEEvNS4_8identityENS4_13SM90_TMA_LOADES1C_vS1D_EENS_8epilogue10collective6detail29Sm90TmaWarpSpecializedAdapterINS1H_15DefaultEpilogueISJ_SK_SK_NS1G_6thread17LinearCombinationISJ_Li1EffLNS1L_9ScaleType4KindE0ELNS_15FloatRoundStyleE2ESJ_EENS1_15EpilogueDefaultEEEEEvvEEEEvNT_6ParamsE,"aw",@nobits
	.sectionflags	@""
	.align	16
	.zero		1024


//--------------------- .nv.shared.reserved.0     --------------------------
	.section	.nv.shared.reserved.0,"aw",@nobits
	.weak		__nv_reservedSMEM_offset_0_alias
	.size		__nv_reservedSMEM_offset_0_alias, 0, 0
	.other		__nv_reservedSMEM_offset_0_alias,@"STO_CUDA_RESERVED_SHARED STV_DEFAULT"
__nv_reservedSMEM_offset_0_alias:
	.zero		0


//--------------------- .nv.global                --------------------------
	.section	.nv.global,"aw",@nobits
.nv.global:
	.type		_ZN40_INTERNAL_4eb374cf_4_k_cu_a941bcc2_269474cute1_E,@object
	.size		_ZN40_INTERNAL_4eb374cf_4_k_cu_a941bcc2_269474cute1_E,(_ZN40_INTERNAL_4eb374cf_4_k_cu_a941bcc2_269474cuda3std3__45__cpo6cbeginE - _ZN40_INTERNAL_4eb374cf_4_k_cu_a941bcc2_269474cute1_E)
_ZN40_INTERNAL_4eb374cf_4_k_cu_a941bcc2_269474cute1_E:
	.zero		1
	.type		_ZN40_INTERNAL_4eb374cf_4_k_cu_a941bcc2_269474cuda3std3__45__cpo6cbeginE,@object
	.size		_ZN40_INTERNAL_4eb374cf_4_k_cu_a941bcc2_269474cuda3std3__45__cpo6cbeginE,(_ZN40_INTERNAL_4eb374cf_4_k_cu_a941bcc2_269474cuda3std3__48in_placeE - _ZN40_INTERNAL_4eb374cf_4_k_cu_a941bcc2_269474cuda3std3__45__cpo6cbeginE)
_ZN40_INTERNAL_4eb374cf_4_k_cu_a941bcc2_269474cuda3std3__45__cpo6cbeginE:
	.zero		1
	.type		_ZN40_INTERNAL_4eb374cf_4_k_cu_a941bcc2_269474cuda3std3__48in_placeE,@object
	.size		_ZN40_INTERNAL_4eb374cf_4_k_cu_a941bcc2_269474cuda3std3__48in_placeE,(_ZN40_INTERNAL_4eb374cf_4_k_cu_a941bcc2_269474cuda3std6ranges3__45__cpo9iter_moveE - _ZN40_INTERNAL_4eb374cf_4_k_cu_a941bcc2_269474cuda3std3__48in_placeE)
_ZN40_INTERNAL_4eb374cf_4_k_cu_a941bcc2_269474cuda3std3__48in_placeE:
	.zero		1
	.type		_ZN40_INTERNAL_4eb374cf_4_k_cu_a941bcc2_269474cuda3std6ranges3__45__cpo9iter_moveE,@object
	.size		_ZN40_INTERNAL_4eb374cf_4_k_cu_a941bcc2_269474cuda3std6ranges3__45__cpo9iter_moveE,(_ZN40_INTERNAL_4eb374cf_4_k_cu_a941bcc2_269474cuda3std3__45__cpo5beginE - _ZN40_INTERNAL_4eb374cf_4_k_cu_a941bcc2_269474cuda3std6ranges3__45__cpo9iter_moveE)
_ZN40_INTERNAL_4eb374cf_4_k_cu_a941bcc2_269474cuda3std6ranges3__45__cpo9iter_moveE:
	.zero		1
	.type		_ZN40_INTERNAL_4eb374cf_4_k_cu_a941bcc2_269474cuda3std3__45__cpo5beginE,@object
	.size		_ZN40_INTERNAL_4eb374cf_4_k_cu_a941bcc2_269474cuda3std3__45__cpo5beginE,(_ZN40_INTERNAL_4eb374cf_4_k_cu_a941bcc2_269474cuda3std3__442_GLOBAL__N__4eb374cf_4_k_cu_a941bcc2_269476ignoreE - _ZN40_INTERNAL_4eb374cf_4_k_cu_a941bcc2_269474cuda3std3__45__cpo5beginE)
_ZN40_INTERNAL_4eb374cf_4_k_cu_a941bcc2_269474cuda3std3__45__cpo5beginE:
	.zero		1
	.type		_ZN40_INTERNAL_4eb374cf_4_k_cu_a941bcc2_269474cuda3std3__442_GLOBAL__N__4eb374cf_4_k_cu_a941bcc2_269476ignoreE,@object
	.size		_ZN40_INTERNAL_4eb374cf_4_k_cu_a941bcc2_269474cuda3std3__442_GLOBAL__N__4eb374cf_4_k_cu_a941bcc2_269476ignoreE,(_ZN40_INTERNAL_4eb374cf_4_k_cu_a941bcc2_269474cute7productE - _ZN40_INTERNAL_4eb374cf_4_k_cu_a941bcc2_269474cuda3std3__442_GLOBAL__N__4eb374cf_4_k_cu_a941bcc2_269476ignoreE)
_ZN40_INTERNAL_4eb374cf_4_k_cu_a941bcc2_269474cuda3std3__442_GLOBAL__N__4eb374cf_4_k_cu_a941bcc2_269476ignoreE:
	.zero		1
	.type		_ZN40_INTERNAL_4eb374cf_4_k_cu_a941bcc2_269474cute7productE,@object
	.size		_ZN40_INTERNAL_4eb374cf_4_k_cu_a941bcc2_269474cute7productE,(_ZN40_INTERNAL_4eb374cf_4_k_cu_a941bcc2_269474cuda3std3__45__cpo3endE - _ZN40_INTERNAL_4eb374cf_4_k_cu_a941bcc2_269474cute7productE)
_ZN40_INTERNAL_4eb374cf_4_k_cu_a941bcc2_269474cute7productE:
	.zero		1
	.type		_ZN40_INTERNAL_4eb374cf_4_k_cu_a941bcc2_269474cuda3std3__45__cpo3endE,@object
	.size		_ZN40_INTERNAL_4eb374cf_4_k_cu_a941bcc2_269474cuda3std3__45__cpo3endE,(_ZN40_INTERNAL_4eb374cf_4_k_cu_a941bcc2_269474cuda3std3__419piecewise_constructE - _ZN40_INTERNAL_4eb374cf_4_k_cu_a941bcc2_269474cuda3std3__45__cpo3endE)
_ZN40_INTERNAL_4eb374cf_4_k_cu_a941bcc2_269474cuda3std3__45__cpo3endE:
	.zero		1
	.type		_ZN40_INTERNAL_4eb374cf_4_k_cu_a941bcc2_269474cuda3std3__419piecewise_constructE,@object
	.size		_ZN40_INTERNAL_4eb374cf_4_k_cu_a941bcc2_269474cuda3std3__419piecewise_constructE,(_ZN40_INTERNAL_4eb374cf_4_k_cu_a941bcc2_269474cuda3std3__45__cpo4cendE - _ZN40_INTERNAL_4eb374cf_4_k_cu_a941bcc2_269474cuda3std3__419piecewise_constructE)
_ZN40_INTERNAL_4eb374cf_4_k_cu_a941bcc2_269474cuda3std3__419piecewise_constructE:
	.zero		1
	.type		_ZN40_INTERNAL_4eb374cf_4_k_cu_a941bcc2_269474cuda3std3__45__cpo4cendE,@object
	.size		_ZN40_INTERNAL_4eb374cf_4_k_cu_a941bcc2_269474cuda3std3__45__cpo4cendE,(_ZN40_INTERNAL_4eb374cf_4_k_cu_a941bcc2_269474cuda3std6ranges3__45__cpo4swapE - _ZN40_INTERNAL_4eb374cf_4_k_cu_a941bcc2_269474cuda3std3__45__cpo4cendE)
_ZN40_INTERNAL_4eb374cf_4_k_cu_a941bcc2_269474cuda3std3__45__cpo4cendE:
	.zero		1
	.type		_ZN40_INTERNAL_4eb374cf_4_k_cu_a941bcc2_269474cuda3std6ranges3__45__cpo4swapE,@object
	.size		_ZN40_INTERNAL_4eb374cf_4_k_cu_a941bcc2_269474cuda3std6ranges3__45__cpo4swapE,(.L_8 - _ZN40_INTERNAL_4eb374cf_4_k_cu_a941bcc2_269474cuda3std6ranges3__45__cpo4swapE)
_ZN40_INTERNAL_4eb374cf_4_k_cu_a941bcc2_269474cuda3std6ranges3__45__cpo4swapE:
	.zero		1
.L_8:


//--------------------- .nv.constant0._ZN7cutlass13device_kernelINS_4gemm6kernel13GemmUniversalIN4cute5tupleIJiiiiEEENS1_10collective13CollectiveMmaINS1_34MainloopSm90TmaGmmaWarpSpecializedILi7ENS5_IJNS4_1CILi1EEENSA_ILi8EEESB_EEENS1_35KernelTmaWarpSpecializedCooperativeEEENS5_IJNSA_ILi128EEESG_NSA_ILi64EEEEEENS_10bfloat16_tENS5_IJlSB_lEEESJ_SK_NS4_8TiledMMAINS4_8MMA_AtomIJNS4_4SM904GMMA28MMA_64x128x16_F32BF16BF16_SSILNSO_5MajorE0ELSQ_0ELNSO_7ScaleInE1ELSR_1EEEEEENS4_6LayoutINS5_IJNSA_ILi2EEESB_SB_EEENS5_IJSB_NSA_ILi0EEESX_EEEEENS5_IJNS4_10UnderscoreES10_S10_EEEEENS4_23SM90_TMA_LOAD_MULTICASTENS4_14ComposedLayoutINS4_7SwizzleILi3ELi4ELi3EEENS4_18smem_ptr_flag_bitsILi16EEENSU_INS5_IJSC_SH_EEENS5_IJSH_SB_EEEEEEEvNS4_8identityENS4_13SM90_TMA_LOADES1C_vS1D_EENS_8epilogue10collective6detail29Sm90TmaWarpSpecializedAdapterINS1H_15DefaultEpilogueISJ_SK_SK_NS1G_6thread17LinearCombinationISJ_Li1EffLNS1L_9ScaleType4KindE0ELNS_15FloatRoundStyleE2ESJ_EENS1_15EpilogueDefaultEEEEEvvEEEEvNT_6ParamsE --------------------------
	.section	.nv.constant0._ZN7cutlass13device_kernelINS_4gemm6kernel13GemmUniversalIN4cute5tupleIJiiiiEEENS1_10collective13CollectiveMmaINS1_34MainloopSm90TmaGmmaWarpSpecializedILi7ENS5_IJNS4_1CILi1EEENSA_ILi8EEESB_EEENS1_35KernelTmaWarpSpecializedCooperativeEEENS5_IJNSA_ILi128EEESG_NSA_ILi64EEEEEENS_10bfloat16_tENS5_IJlSB_lEEESJ_SK_NS4_8TiledMMAINS4_8MMA_AtomIJNS4_4SM904GMMA28MMA_64x128x16_F32BF16BF16_SSILNSO_5MajorE0ELSQ_0ELNSO_7ScaleInE1ELSR_1EEEEEENS4_6LayoutINS5_IJNSA_ILi2EEESB_SB_EEENS5_IJSB_NSA_ILi0EEESX_EEEEENS5_IJNS4_10UnderscoreES10_S10_EEEEENS4_23SM90_TMA_LOAD_MULTICASTENS4_14ComposedLayoutINS4_7SwizzleILi3ELi4ELi3EEENS4_18smem_ptr_flag_bitsILi16EEENSU_INS5_IJSC_SH_EEENS5_IJSH_SB_EEEEEEEvNS4_8identityENS4_13SM90_TMA_LOADES1C_vS1D_EENS_8epilogue10collective6detail29Sm90TmaWarpSpecializedAdapterINS1H_15DefaultEpilogueISJ_SK_SK_NS1G_6thread17LinearCombinationISJ_Li1EffLNS1L_9ScaleType4KindE0ELNS_15FloatRoundStyleE2ESJ_EENS1_15EpilogueDefaultEEEEEvvEEEEvNT_6ParamsE,"a",@progbits
	.sectionflags	@""
	.align	4
.nv.constant0._ZN7cutlass13device_kernelINS_4gemm6kernel13GemmUniversalIN4cute5tupleIJiiiiEEENS1_10collective13CollectiveMmaINS1_34MainloopSm90TmaGmmaWarpSpecializedILi7ENS5_IJNS4_1CILi1EEENSA_ILi8EEESB_EEENS1_35KernelTmaWarpSpecializedCooperativeEEENS5_IJNSA_ILi128EEESG_NSA_ILi64EEEEEENS_10bfloat16_tENS5_IJlSB_lEEESJ_SK_NS4_8TiledMMAINS4_8MMA_AtomIJNS4_4SM904GMMA28MMA_64x128x16_F32BF16BF16_SSILNSO_5MajorE0ELSQ_0ELNSO_7ScaleInE1ELSR_1EEEEEENS4_6LayoutINS5_IJNSA_ILi2EEESB_SB_EEENS5_IJSB_NSA_ILi0EEESX_EEEEENS5_IJNS4_10UnderscoreES10_S10_EEEEENS4_23SM90_TMA_LOAD_MULTICASTENS4_14ComposedLayoutINS4_7SwizzleILi3ELi4ELi3EEENS4_18smem_ptr_flag_bitsILi16EEENSU_INS5_IJSC_SH_EEENS5_IJSH_SB_EEEEEEEvNS4_8identityENS4_13SM90_TMA_LOADES1C_vS1D_EENS_8epilogue10collective6detail29Sm90TmaWarpSpecializedAdapterINS1H_15DefaultEpilogueISJ_SK_SK_NS1G_6thread17LinearCombinationISJ_Li1EffLNS1L_9ScaleType4KindE0ELNS_15FloatRoundStyleE2ESJ_EENS1_15EpilogueDefaultEEEEEvvEEEEvNT_6ParamsE:
	.zero		1664


//--------------------- SYMBOLS --------------------------

	.type		.nv.reservedSmem.offset0,@object
	.size		.nv.reservedSmem.offset0,0x4
	.type		__assertfail,@function
